	.target	sm_90a

	.elftype	@"ET_EXEC"


//--------------------- .note.nv.tkinfo           --------------------------
	.section	.note.nv.tkinfo,"",@"SHT_NOTE"
	.sectionflags	@"SHF_NOTE_NV_TKINFO"
	.tkinfo
        /*0018*/ 	.word	0x00000002
        /*0030*/ 	.string	""
        /*0030*/ 	.string	"ptxas"
        /*0030*/ 	.string	"Cuda compilation tools, release 13.0, V13.0.88"
        /*0030*/ 	.string	"Build cuda_13.0.r13.0/compiler.36424714_0"
        /*0030*/ 	.string	"-arch sm_90a -m 64 "



//--------------------- .note.nv.cuinfo           --------------------------
	.section	.note.nv.cuinfo,"",@"SHT_NOTE"
	.sectionflags	@"SHF_NOTE_NV_CUINFO"
        /*0018*/ 	.short	0x0002
        /*001a*/ 	.short	0x005a
        /*001c*/ 	.short	0x0082
	.zero		2


//--------------------- .nv.info                  --------------------------
	.section	.nv.info,"",@"SHT_CUDA_INFO"
	.align	4


	//----- nvinfo : EIATTR_REGCOUNT
	.align		4
        /*0000*/ 	.byte	0x04, 0x2f
        /*0002*/ 	.short	(.L_12 - .L_11)
	.align		4
.L_11:
        /*0004*/ 	.word	index@(_ZN7cutlass6KernelINS_4gemm6kernel13TrmmUniversalINS1_11threadblock13MmaMultistageINS1_9GemmShapeILi64ELi64ELi16EEENS_9transform11threadblock44PredicatedTileAccessIteratorTriangularMatrixINS_11MatrixShapeILi64ELi16EEEdNS_6layout8RowMajorELi1ENS8_29PitchLinearWarpRakedThreadMapINS_16PitchLinearShapeILi16ELi64EEELi128ENSG_ILi16ELi2EEELi1EEELNS_8SideModeE1ELNS_8FillModeE0ELNS_8DiagTypeE3ENS_5ArrayIdLi1ELb1EEEEENS9_25RegularTileAccessIteratorISC_dNSD_40RowMajorTensorOpMultiplicand64bCrosswiseELi1ESJ_Li8EEELNS_4arch14CacheOperation4KindE0ENSA_INSB_ILi16ELi64EEEdSE_Li0ENS8_31PitchLinearWarpStripedThreadMapINSG_ILi64ELi16EEELi128ESI_Li1EEELSK_1ELSL_2ELSM_0ESO_EENSQ_ISW_dNSD_40RowMajorTensorOpMultiplicandCongruous64bELi0ESZ_Li8EEELSV_0EdSE_NS4_9MmaPolicyINS1_4warp11MmaTensorOpINS6_ILi32ELi32ELi16EEEdSR_dS11_dSE_NS14_17MmaTensorOpPolicyINST_3MmaINS6_ILi8ELi8ELi4EEELi32EdSE_dNSD_11ColumnMajorEdSE_NST_13OpMultiplyAddEEENSB_ILi1ELi1EEEEELi1ELb0EbEENSB_ILi0ELi0EEES1G_Li1EEELi3ELNS1_23SharedMemoryClearOptionE1EbEENS_8epilogue11threadblock8EpilogueIS7_S1F_Li1ENS1L_22PredicatedTileIteratorINS1L_26OutputTileOptimalThreadMapINS1L_15OutputTileShapeILi64ELi8ELi2ELi1ELi1EEENS1P_ILi1ELi4ELi1ELi1ELi4EEELi128ELi1ELi64EEEdLb0ENSD_9NoPermuteELb1EEENS1K_4warp24FragmentIteratorTensorOpIS16_S19_dNSN_IdLi2ELb1EEESE_EENS1V_20TileIteratorTensorOpIS16_S19_dSE_EENS1L_18SharedLoadIteratorINS1S_18CompactedThreadMapEdLi8EEENS1K_6thread17LinearCombinationIdLi1EddLNS24_9ScaleType4KindE0ELNS_15FloatRoundStyleE2EdEENSB_ILi0ELi4EEELi1ELi1EEENS4_30GemmIdentityThreadblockSwizzleILi1EEELSK_1ELSL_2ELSM_0EEEEEvNT_6ParamsE)
        /*0008*/ 	.word	0x0000008c


	//----- nvinfo : EIATTR_FRAME_SIZE
	.align		4
.L_12:
        /*000c*/ 	.byte	0x04, 0x11
        /*000e*/ 	.short	(.L_14 - .L_13)
	.align		4
.L_13:
        /*0010*/ 	.word	index@(_ZN7cutlass6KernelINS_4gemm6kernel13TrmmUniversalINS1_11threadblock13MmaMultistageINS1_9GemmShapeILi64ELi64ELi16EEENS_9transform11threadblock44PredicatedTileAccessIteratorTriangularMatrixINS_11MatrixShapeILi64ELi16EEEdNS_6layout8RowMajorELi1ENS8_29PitchLinearWarpRakedThreadMapINS_16PitchLinearShapeILi16ELi64EEELi128ENSG_ILi16ELi2EEELi1EEELNS_8SideModeE1ELNS_8FillModeE0ELNS_8DiagTypeE3ENS_5ArrayIdLi1ELb1EEEEENS9_25RegularTileAccessIteratorISC_dNSD_40RowMajorTensorOpMultiplicand64bCrosswiseELi1ESJ_Li8EEELNS_4arch14CacheOperation4KindE0ENSA_INSB_ILi16ELi64EEEdSE_Li0ENS8_31PitchLinearWarpStripedThreadMapINSG_ILi64ELi16EEELi128ESI_Li1EEELSK_1ELSL_2ELSM_0ESO_EENSQ_ISW_dNSD_40RowMajorTensorOpMultiplicandCongruous64bELi0ESZ_Li8EEELSV_0EdSE_NS4_9MmaPolicyINS1_4warp11MmaTensorOpINS6_ILi32ELi32ELi16EEEdSR_dS11_dSE_NS14_17MmaTensorOpPolicyINST_3MmaINS6_ILi8ELi8ELi4EEELi32EdSE_dNSD_11ColumnMajorEdSE_NST_13OpMultiplyAddEEENSB_ILi1ELi1EEEEELi1ELb0EbEENSB_ILi0ELi0EEES1G_Li1EEELi3ELNS1_23SharedMemoryClearOptionE1EbEENS_8epilogue11threadblock8EpilogueIS7_S1F_Li1ENS1L_22PredicatedTileIteratorINS1L_26OutputTileOptimalThreadMapINS1L_15OutputTileShapeILi64ELi8ELi2ELi1ELi1EEENS1P_ILi1ELi4ELi1ELi1ELi4EEELi128ELi1ELi64EEEdLb0ENSD_9NoPermuteELb1EEENS1K_4warp24FragmentIteratorTensorOpIS16_S19_dNSN_IdLi2ELb1EEESE_EENS1V_20TileIteratorTensorOpIS16_S19_dSE_EENS1L_18SharedLoadIteratorINS1S_18CompactedThreadMapEdLi8EEENS1K_6thread17LinearCombinationIdLi1EddLNS24_9ScaleType4KindE0ELNS_15FloatRoundStyleE2EdEENSB_ILi0ELi4EEELi1ELi1EEENS4_30GemmIdentityThreadblockSwizzleILi1EEELSK_1ELSL_2ELSM_0EEEEEvNT_6ParamsE)
        /*0014*/ 	.word	0x00000000


	//----- nvinfo : EIATTR_MIN_STACK_SIZE
	.align		4
.L_14:
        /*0018*/ 	.byte	0x04, 0x12
        /*001a*/ 	.short	(.L_16 - .L_15)
	.align		4
.L_15:
        /*001c*/ 	.word	index@(_ZN7cutlass6KernelINS_4gemm6kernel13TrmmUniversalINS1_11threadblock13MmaMultistageINS1_9GemmShapeILi64ELi64ELi16EEENS_9transform11threadblock44PredicatedTileAccessIteratorTriangularMatrixINS_11MatrixShapeILi64ELi16EEEdNS_6layout8RowMajorELi1ENS8_29PitchLinearWarpRakedThreadMapINS_16PitchLinearShapeILi16ELi64EEELi128ENSG_ILi16ELi2EEELi1EEELNS_8SideModeE1ELNS_8FillModeE0ELNS_8DiagTypeE3ENS_5ArrayIdLi1ELb1EEEEENS9_25RegularTileAccessIteratorISC_dNSD_40RowMajorTensorOpMultiplicand64bCrosswiseELi1ESJ_Li8EEELNS_4arch14CacheOperation4KindE0ENSA_INSB_ILi16ELi64EEEdSE_Li0ENS8_31PitchLinearWarpStripedThreadMapINSG_ILi64ELi16EEELi128ESI_Li1EEELSK_1ELSL_2ELSM_0ESO_EENSQ_ISW_dNSD_40RowMajorTensorOpMultiplicandCongruous64bELi0ESZ_Li8EEELSV_0EdSE_NS4_9MmaPolicyINS1_4warp11MmaTensorOpINS6_ILi32ELi32ELi16EEEdSR_dS11_dSE_NS14_17MmaTensorOpPolicyINST_3MmaINS6_ILi8ELi8ELi4EEELi32EdSE_dNSD_11ColumnMajorEdSE_NST_13OpMultiplyAddEEENSB_ILi1ELi1EEEEELi1ELb0EbEENSB_ILi0ELi0EEES1G_Li1EEELi3ELNS1_23SharedMemoryClearOptionE1EbEENS_8epilogue11threadblock8EpilogueIS7_S1F_Li1ENS1L_22PredicatedTileIteratorINS1L_26OutputTileOptimalThreadMapINS1L_15OutputTileShapeILi64ELi8ELi2ELi1ELi1EEENS1P_ILi1ELi4ELi1ELi1ELi4EEELi128ELi1ELi64EEEdLb0ENSD_9NoPermuteELb1EEENS1K_4warp24FragmentIteratorTensorOpIS16_S19_dNSN_IdLi2ELb1EEESE_EENS1V_20TileIteratorTensorOpIS16_S19_dSE_EENS1L_18SharedLoadIteratorINS1S_18CompactedThreadMapEdLi8EEENS1K_6thread17LinearCombinationIdLi1EddLNS24_9ScaleType4KindE0ELNS_15FloatRoundStyleE2EdEENSB_ILi0ELi4EEELi1ELi1EEENS4_30GemmIdentityThreadblockSwizzleILi1EEELSK_1ELSL_2ELSM_0EEEEEvNT_6ParamsE)
        /*0020*/ 	.word	0x00000000
.L_16:


//--------------------- .nv.compat                --------------------------
	.section	.nv.compat,"",@"SHT_CUDA_COMPAT_INFO"
	.align	4
        /*0000*/ 	.byte	0x02, 0x09, 0x01, 0x00, 0x02, 0x02, 0x01, 0x00, 0x02, 0x05, 0x05, 0x00, 0x03, 0x07, 0x01, 0x01
        /*0010*/ 	.byte	0x02, 0x03, 0x00, 0x00, 0x02, 0x06, 0x01, 0x00, 0x04, 0x0b, 0x08, 0x00, 0x00, 0x00, 0x00, 0x00
        /*0020*/ 	.byte	0x00, 0x00, 0x00, 0x00


//--------------------- .nv.info._ZN7cutlass6KernelINS_4gemm6kernel13TrmmUniversalINS1_11threadblock13MmaMultistageINS1_9GemmShapeILi64ELi64ELi16EEENS_9transform11threadblock44PredicatedTileAccessIteratorTriangularMatrixINS_11MatrixShapeILi64ELi16EEEdNS_6layout8RowMajorELi1ENS8_29PitchLinearWarpRakedThreadMapINS_16PitchLinearShapeILi16ELi64EEELi128ENSG_ILi16ELi2EEELi1EEELNS_8SideModeE1ELNS_8FillModeE0ELNS_8DiagTypeE3ENS_5ArrayIdLi1ELb1EEEEENS9_25RegularTileAccessIteratorISC_dNSD_40RowMajorTensorOpMultiplicand64bCrosswiseELi1ESJ_Li8EEELNS_4arch14CacheOperation4KindE0ENSA_INSB_ILi16ELi64EEEdSE_Li0ENS8_31PitchLinearWarpStripedThreadMapINSG_ILi64ELi16EEELi128ESI_Li1EEELSK_1ELSL_2ELSM_0ESO_EENSQ_ISW_dNSD_40RowMajorTensorOpMultiplicandCongruous64bELi0ESZ_Li8EEELSV_0EdSE_NS4_9MmaPolicyINS1_4warp11MmaTensorOpINS6_ILi32ELi32ELi16EEEdSR_dS11_dSE_NS14_17MmaTensorOpPolicyINST_3MmaINS6_ILi8ELi8ELi4EEELi32EdSE_dNSD_11ColumnMajorEdSE_NST_13OpMultiplyAddEEENSB_ILi1ELi1EEEEELi1ELb0EbEENSB_ILi0ELi0EEES1G_Li1EEELi3ELNS1_23SharedMemoryClearOptionE1EbEENS_8epilogue11threadblock8EpilogueIS7_S1F_Li1ENS1L_22PredicatedTileIteratorINS1L_26OutputTileOptimalThreadMapINS1L_15OutputTileShapeILi64ELi8ELi2ELi1ELi1EEENS1P_ILi1ELi4ELi1ELi1ELi4EEELi128ELi1ELi64EEEdLb0ENSD_9NoPermuteELb1EEENS1K_4warp24FragmentIteratorTensorOpIS16_S19_dNSN_IdLi2ELb1EEESE_EENS1V_20TileIteratorTensorOpIS16_S19_dSE_EENS1L_18SharedLoadIteratorINS1S_18CompactedThreadMapEdLi8EEENS1K_6thread17LinearCombinationIdLi1EddLNS24_9ScaleType4KindE0ELNS_15FloatRoundStyleE2EdEENSB_ILi0ELi4EEELi1ELi1EEENS4_30GemmIdentityThreadblockSwizzleILi1EEELSK_1ELSL_2ELSM_0EEEEEvNT_6ParamsE --------------------------
	.section	.nv.info._ZN7cutlass6KernelINS_4gemm6kernel13TrmmUniversalINS1_11threadblock13MmaMultistageINS1_9GemmShapeILi64ELi64ELi16EEENS_9transform11threadblock44PredicatedTileAccessIteratorTriangularMatrixINS_11MatrixShapeILi64ELi16EEEdNS_6layout8RowMajorELi1ENS8_29PitchLinearWarpRakedThreadMapINS_16PitchLinearShapeILi16ELi64EEELi128ENSG_ILi16ELi2EEELi1EEELNS_8SideModeE1ELNS_8FillModeE0ELNS_8DiagTypeE3ENS_5ArrayIdLi1ELb1EEEEENS9_25RegularTileAccessIteratorISC_dNSD_40RowMajorTensorOpMultiplicand64bCrosswiseELi1ESJ_Li8EEELNS_4arch14CacheOperation4KindE0ENSA_INSB_ILi16ELi64EEEdSE_Li0ENS8_31PitchLinearWarpStripedThreadMapINSG_ILi64ELi16EEELi128ESI_Li1EEELSK_1ELSL_2ELSM_0ESO_EENSQ_ISW_dNSD_40RowMajorTensorOpMultiplicandCongruous64bELi0ESZ_Li8EEELSV_0EdSE_NS4_9MmaPolicyINS1_4warp11MmaTensorOpINS6_ILi32ELi32ELi16EEEdSR_dS11_dSE_NS14_17MmaTensorOpPolicyINST_3MmaINS6_ILi8ELi8ELi4EEELi32EdSE_dNSD_11ColumnMajorEdSE_NST_13OpMultiplyAddEEENSB_ILi1ELi1EEEEELi1ELb0EbEENSB_ILi0ELi0EEES1G_Li1EEELi3ELNS1_23SharedMemoryClearOptionE1EbEENS_8epilogue11threadblock8EpilogueIS7_S1F_Li1ENS1L_22PredicatedTileIteratorINS1L_26OutputTileOptimalThreadMapINS1L_15OutputTileShapeILi64ELi8ELi2ELi1ELi1EEENS1P_ILi1ELi4ELi1ELi1ELi4EEELi128ELi1ELi64EEEdLb0ENSD_9NoPermuteELb1EEENS1K_4warp24FragmentIteratorTensorOpIS16_S19_dNSN_IdLi2ELb1EEESE_EENS1V_20TileIteratorTensorOpIS16_S19_dSE_EENS1L_18SharedLoadIteratorINS1S_18CompactedThreadMapEdLi8EEENS1K_6thread17LinearCombinationIdLi1EddLNS24_9ScaleType4KindE0ELNS_15FloatRoundStyleE2EdEENSB_ILi0ELi4EEELi1ELi1EEENS4_30GemmIdentityThreadblockSwizzleILi1EEELSK_1ELSL_2ELSM_0EEEEEvNT_6ParamsE,"",@"SHT_CUDA_INFO"
	.sectionflags	@""
	.align	4


	//----- nvinfo : EIATTR_CUDA_API_VERSION
	.align		4
        /*0000*/ 	.byte	0x04, 0x37
        /*0002*/ 	.short	(.L_18 - .L_17)
.L_17:
        /*0004*/ 	.word	0x00000082


	//----- nvinfo : EIATTR_KPARAM_INFO
	.align		4
.L_18:
        /*0008*/ 	.byte	0x04, 0x17
        /*000a*/ 	.short	(.L_20 - .L_19)
.L_19:
        /*000c*/ 	.word	0x00000000
        /*0010*/ 	.short	0x0000
        /*0012*/ 	.short	0x0000
        /*0014*/ 	.byte	0x00, 0xf0, 0xa1, 0x04


	//----- nvinfo : EIATTR_SPARSE_MMA_MASK
	.align		4
.L_20:
        /*0018*/ 	.byte	0x03, 0x50
        /*001a*/ 	.short	0x0000


	//----- nvinfo : EIATTR_MAXREG_COUNT
	.align		4
        /*001c*/ 	.byte	0x03, 0x1b
        /*001e*/ 	.short	0x00ff


	//----- nvinfo : EIATTR_NUM_BARRIERS
	.align		4
        /*0020*/ 	.byte	0x02, 0x4c
        /*0022*/ 	.byte	0x01
	.zero		1


	//----- nvinfo : EIATTR_MERCURY_ISA_VERSION
	.align		4
        /*0024*/ 	.byte	0x03, 0x5f
        /*0026*/ 	.short	0x0101


	//----- nvinfo : EIATTR_COOP_GROUP_MASK_REGIDS
	.align		4
        /*0028*/ 	.byte	0x04, 0x29
        /*002a*/ 	.short	(.L_22 - .L_21)


	//   ....[0]....
.L_21:
        /*002c*/ 	.word	0xffffffff


	//----- nvinfo : EIATTR_COOP_GROUP_INSTR_OFFSETS
	.align		4
.L_22:
        /*0030*/ 	.byte	0x04, 0x28
        /*0032*/ 	.short	(.L_24 - .L_23)


	//   ....[0]....
.L_23:
        /*0034*/ 	.word	0x00002ef0


	//----- nvinfo : EIATTR_EXIT_INSTR_OFFSETS
	.align		4
.L_24:
        /*0038*/ 	.byte	0x04, 0x1c
        /*003a*/ 	.short	(.L_26 - .L_25)


	//   ....[0]....
.L_25:
        /*003c*/ 	.word	0x000000f0


	//   ....[1]....
        /*0040*/ 	.word	0x00007d80


	//   ....[2]....
        /*0044*/ 	.word	0x00007db0


	//   ....[3]....
        /*0048*/ 	.word	0x00007e40


	//   ....[4]....
        /*004c*/ 	.word	0x00007fa0


	//----- nvinfo : EIATTR_CRS_STACK_SIZE
	.align		4
.L_26:
        /*0050*/ 	.byte	0x04, 0x1e
        /*0052*/ 	.short	(.L_28 - .L_27)
.L_27:
        /*0054*/ 	.word	0x00000000


	//----- nvinfo : EIATTR_CBANK_PARAM_SIZE
	.align		4
.L_28:
        /*0058*/ 	.byte	0x03, 0x19
        /*005a*/ 	.short	0x0128


	//----- nvinfo : EIATTR_PARAM_CBANK
	.align		4
        /*005c*/ 	.byte	0x04, 0x0a
        /*005e*/ 	.short	(.L_30 - .L_29)
	.align		4
.L_29:
        /*0060*/ 	.word	index@(.nv.constant0._ZN7cutlass6KernelINS_4gemm6kernel13TrmmUniversalINS1_11threadblock13MmaMultistageINS1_9GemmShapeILi64ELi64ELi16EEENS_9transform11threadblock44PredicatedTileAccessIteratorTriangularMatrixINS_11MatrixShapeILi64ELi16EEEdNS_6layout8RowMajorELi1ENS8_29PitchLinearWarpRakedThreadMapINS_16PitchLinearShapeILi16ELi64EEELi128ENSG_ILi16ELi2EEELi1EEELNS_8SideModeE1ELNS_8FillModeE0ELNS_8DiagTypeE3ENS_5ArrayIdLi1ELb1EEEEENS9_25RegularTileAccessIteratorISC_dNSD_40RowMajorTensorOpMultiplicand64bCrosswiseELi1ESJ_Li8EEELNS_4arch14CacheOperation4KindE0ENSA_INSB_ILi16ELi64EEEdSE_Li0ENS8_31PitchLinearWarpStripedThreadMapINSG_ILi64ELi16EEELi128ESI_Li1EEELSK_1ELSL_2ELSM_0ESO_EENSQ_ISW_dNSD_40RowMajorTensorOpMultiplicandCongruous64bELi0ESZ_Li8EEELSV_0EdSE_NS4_9MmaPolicyINS1_4warp11MmaTensorOpINS6_ILi32ELi32ELi16EEEdSR_dS11_dSE_NS14_17MmaTensorOpPolicyINST_3MmaINS6_ILi8ELi8ELi4EEELi32EdSE_dNSD_11ColumnMajorEdSE_NST_13OpMultiplyAddEEENSB_ILi1ELi1EEEEELi1ELb0EbEENSB_ILi0ELi0EEES1G_Li1EEELi3ELNS1_23SharedMemoryClearOptionE1EbEENS_8epilogue11threadblock8EpilogueIS7_S1F_Li1ENS1L_22PredicatedTileIteratorINS1L_26OutputTileOptimalThreadMapINS1L_15OutputTileShapeILi64ELi8ELi2ELi1ELi1EEENS1P_ILi1ELi4ELi1ELi1ELi4EEELi128ELi1ELi64EEEdLb0ENSD_9NoPermuteELb1EEENS1K_4warp24FragmentIteratorTensorOpIS16_S19_dNSN_IdLi2ELb1EEESE_EENS1V_20TileIteratorTensorOpIS16_S19_dSE_EENS1L_18SharedLoadIteratorINS1S_18CompactedThreadMapEdLi8EEENS1K_6thread17LinearCombinationIdLi1EddLNS24_9ScaleType4KindE0ELNS_15FloatRoundStyleE2EdEENSB_ILi0ELi4EEELi1ELi1EEENS4_30GemmIdentityThreadblockSwizzleILi1EEELSK_1ELSL_2ELSM_0EEEEEvNT_6ParamsE)
        /*0064*/ 	.short	0x0210
        /*0066*/ 	.short	0x0128


	//----- nvinfo : EIATTR_SW_WAR
	.align		4
.L_30:
        /*0068*/ 	.byte	0x04, 0x36
        /*006a*/ 	.short	(.L_32 - .L_31)
.L_31:
        /*006c*/ 	.word	0x00000008
.L_32:


//--------------------- .nv.callgraph             --------------------------
	.section	.nv.callgraph,"",@"SHT_CUDA_CALLGRAPH"
	.align	4
	.sectionentsize	8
	.align		4
        /*0000*/ 	.word	0x00000000
	.align		4
        /*0004*/ 	.word	0xffffffff
	.align		4
        /*0008*/ 	.word	0x00000000
	.align		4
        /*000c*/ 	.word	0xfffffffe
	.align		4
        /*0010*/ 	.word	0x00000000
	.align		4
        /*0014*/ 	.word	0xfffffffd
	.align		4
        /*0018*/ 	.word	0x00000000
	.align		4
        /*001c*/ 	.word	0xfffffffc


//--------------------- .nv.constant4             --------------------------
	.section	.nv.constant4,"a",@progbits
	.align	8
	.align		8
.nv.constant4:
        /*0000*/ 	.dword	_ZN39_INTERNAL_0a032145_4_k_cu_996c314f_31824cuda3std3__45__cpo5beginE
	.align		8
        /*0008*/ 	.dword	_ZN39_INTERNAL_0a032145_4_k_cu_996c314f_31824cuda3std3__45__cpo3endE
	.align		8
        /*0010*/ 	.dword	_ZN39_INTERNAL_0a032145_4_k_cu_996c314f_31824cuda3std3__45__cpo6cbeginE
	.align		8
        /*0018*/ 	.dword	_ZN39_INTERNAL_0a032145_4_k_cu_996c314f_31824cuda3std3__45__cpo4cendE
	.align		8
        /*0020*/ 	.dword	_ZN39_INTERNAL_0a032145_4_k_cu_996c314f_31824cuda3std3__441_GLOBAL__N__0a032145_4_k_cu_996c314f_31826ignoreE
	.align		8
        /*0028*/ 	.dword	_ZN39_INTERNAL_0a032145_4_k_cu_996c314f_31824cuda3std3__419piecewise_constructE
	.align		8
        /*0030*/ 	.dword	_ZN39_INTERNAL_0a032145_4_k_cu_996c314f_31824cuda3std3__48in_placeE
	.align		8
        /*0038*/ 	.dword	_ZN39_INTERNAL_0a032145_4_k_cu_996c314f_31824cuda3std6ranges3__45__cpo4swapE
	.align		8
        /*0040*/ 	.dword	_ZN39_INTERNAL_0a032145_4_k_cu_996c314f_31824cuda3std6ranges3__45__cpo9iter_moveE
	.align		8
        /*0048*/ 	.dword	_ZN39_INTERNAL_0a032145_4_k_cu_996c314f_31824cute7productE
	.align		8
        /*0050*/ 	.dword	_ZN39_INTERNAL_0a032145_4_k_cu_996c314f_31824cute1_E


//--------------------- .text._ZN7cutlass6KernelINS_4gemm6kernel13TrmmUniversalINS1_11threadblock13MmaMultistageINS1_9GemmShapeILi64ELi64ELi16EEENS_9transform11threadblock44PredicatedTileAccessIteratorTriangularMatrixINS_11MatrixShapeILi64ELi16EEEdNS_6layout8RowMajorELi1ENS8_29PitchLinearWarpRakedThreadMapINS_16PitchLinearShapeILi16ELi64EEELi128ENSG_ILi16ELi2EEELi1EEELNS_8SideModeE1ELNS_8FillModeE0ELNS_8DiagTypeE3ENS_5ArrayIdLi1ELb1EEEEENS9_25RegularTileAccessIteratorISC_dNSD_40RowMajorTensorOpMultiplicand64bCrosswiseELi1ESJ_Li8EEELNS_4arch14CacheOperation4KindE0ENSA_INSB_ILi16ELi64EEEdSE_Li0ENS8_31PitchLinearWarpStripedThreadMapINSG_ILi64ELi16EEELi128ESI_Li1EEELSK_1ELSL_2ELSM_0ESO_EENSQ_ISW_dNSD_40RowMajorTensorOpMultiplicandCongruous64bELi0ESZ_Li8EEELSV_0EdSE_NS4_9MmaPolicyINS1_4warp11MmaTensorOpINS6_ILi32ELi32ELi16EEEdSR_dS11_dSE_NS14_17MmaTensorOpPolicyINST_3MmaINS6_ILi8ELi8ELi4EEELi32EdSE_dNSD_11ColumnMajorEdSE_NST_13OpMultiplyAddEEENSB_ILi1ELi1EEEEELi1ELb0EbEENSB_ILi0ELi0EEES1G_Li1EEELi3ELNS1_23SharedMemoryClearOptionE1EbEENS_8epilogue11threadblock8EpilogueIS7_S1F_Li1ENS1L_22PredicatedTileIteratorINS1L_26OutputTileOptimalThreadMapINS1L_15OutputTileShapeILi64ELi8ELi2ELi1ELi1EEENS1P_ILi1ELi4ELi1ELi1ELi4EEELi128ELi1ELi64EEEdLb0ENSD_9NoPermuteELb1EEENS1K_4warp24FragmentIteratorTensorOpIS16_S19_dNSN_IdLi2ELb1EEESE_EENS1V_20TileIteratorTensorOpIS16_S19_dSE_EENS1L_18SharedLoadIteratorINS1S_18CompactedThreadMapEdLi8EEENS1K_6thread17LinearCombinationIdLi1EddLNS24_9ScaleType4KindE0ELNS_15FloatRoundStyleE2EdEENSB_ILi0ELi4EEELi1ELi1EEENS4_30GemmIdentityThreadblockSwizzleILi1EEELSK_1ELSL_2ELSM_0EEEEEvNT_6ParamsE --------------------------
	.section	.text._ZN7cutlass6KernelINS_4gemm6kernel13TrmmUniversalINS1_11threadblock13MmaMultistageINS1_9GemmShapeILi64ELi64ELi16EEENS_9transform11threadblock44PredicatedTileAccessIteratorTriangularMatrixINS_11MatrixShapeILi64ELi16EEEdNS_6layout8RowMajorELi1ENS8_29PitchLinearWarpRakedThreadMapINS_16PitchLinearShapeILi16ELi64EEELi128ENSG_ILi16ELi2EEELi1EEELNS_8SideModeE1ELNS_8FillModeE0ELNS_8DiagTypeE3ENS_5ArrayIdLi1ELb1EEEEENS9_25RegularTileAccessIteratorISC_dNSD_40RowMajorTensorOpMultiplicand64bCrosswiseELi1ESJ_Li8EEELNS_4arch14CacheOperation4KindE0ENSA_INSB_ILi16ELi64EEEdSE_Li0ENS8_31PitchLinearWarpStripedThreadMapINSG_ILi64ELi16EEELi128ESI_Li1EEELSK_1ELSL_2ELSM_0ESO_EENSQ_ISW_dNSD_40RowMajorTensorOpMultiplicandCongruous64bELi0ESZ_Li8EEELSV_0EdSE_NS4_9MmaPolicyINS1_4warp11MmaTensorOpINS6_ILi32ELi32ELi16EEEdSR_dS11_dSE_NS14_17MmaTensorOpPolicyINST_3MmaINS6_ILi8ELi8ELi4EEELi32EdSE_dNSD_11ColumnMajorEdSE_NST_13OpMultiplyAddEEENSB_ILi1ELi1EEEEELi1ELb0EbEENSB_ILi0ELi0EEES1G_Li1EEELi3ELNS1_23SharedMemoryClearOptionE1EbEENS_8epilogue11threadblock8EpilogueIS7_S1F_Li1ENS1L_22PredicatedTileIteratorINS1L_26OutputTileOptimalThreadMapINS1L_15OutputTileShapeILi64ELi8ELi2ELi1ELi1EEENS1P_ILi1ELi4ELi1ELi1ELi4EEELi128ELi1ELi64EEEdLb0ENSD_9NoPermuteELb1EEENS1K_4warp24FragmentIteratorTensorOpIS16_S19_dNSN_IdLi2ELb1EEESE_EENS1V_20TileIteratorTensorOpIS16_S19_dSE_EENS1L_18SharedLoadIteratorINS1S_18CompactedThreadMapEdLi8EEENS1K_6thread17LinearCombinationIdLi1EddLNS24_9ScaleType4KindE0ELNS_15FloatRoundStyleE2EdEENSB_ILi0ELi4EEELi1ELi1EEENS4_30GemmIdentityThreadblockSwizzleILi1EEELSK_1ELSL_2ELSM_0EEEEEvNT_6ParamsE,"ax",@progbits
	.align	128
.text._ZN7cutlass6KernelINS_4gemm6kernel13TrmmUniversalINS1_11threadblock13MmaMultistageINS1_9GemmShapeILi64ELi64ELi16EEENS_9transform11threadblock44PredicatedTileAccessIteratorTriangularMatrixINS_11MatrixShapeILi64ELi16EEEdNS_6layout8RowMajorELi1ENS8_29PitchLinearWarpRakedThreadMapINS_16PitchLinearShapeILi16ELi64EEELi128ENSG_ILi16ELi2EEELi1EEELNS_8SideModeE1ELNS_8FillModeE0ELNS_8DiagTypeE3ENS_5ArrayIdLi1ELb1EEEEENS9_25RegularTileAccessIteratorISC_dNSD_40RowMajorTensorOpMultiplicand64bCrosswiseELi1ESJ_Li8EEELNS_4arch14CacheOperation4KindE0ENSA_INSB_ILi16ELi64EEEdSE_Li0ENS8_31PitchLinearWarpStripedThreadMapINSG_ILi64ELi16EEELi128ESI_Li1EEELSK_1ELSL_2ELSM_0ESO_EENSQ_ISW_dNSD_40RowMajorTensorOpMultiplicandCongruous64bELi0ESZ_Li8EEELSV_0EdSE_NS4_9MmaPolicyINS1_4warp11MmaTensorOpINS6_ILi32ELi32ELi16EEEdSR_dS11_dSE_NS14_17MmaTensorOpPolicyINST_3MmaINS6_ILi8ELi8ELi4EEELi32EdSE_dNSD_11ColumnMajorEdSE_NST_13OpMultiplyAddEEENSB_ILi1ELi1EEEEELi1ELb0EbEENSB_ILi0ELi0EEES1G_Li1EEELi3ELNS1_23SharedMemoryClearOptionE1EbEENS_8epilogue11threadblock8EpilogueIS7_S1F_Li1ENS1L_22PredicatedTileIteratorINS1L_26OutputTileOptimalThreadMapINS1L_15OutputTileShapeILi64ELi8ELi2ELi1ELi1EEENS1P_ILi1ELi4ELi1ELi1ELi4EEELi128ELi1ELi64EEEdLb0ENSD_9NoPermuteELb1EEENS1K_4warp24FragmentIteratorTensorOpIS16_S19_dNSN_IdLi2ELb1EEESE_EENS1V_20TileIteratorTensorOpIS16_S19_dSE_EENS1L_18SharedLoadIteratorINS1S_18CompactedThreadMapEdLi8EEENS1K_6thread17LinearCombinationIdLi1EddLNS24_9ScaleType4KindE0ELNS_15FloatRoundStyleE2EdEENSB_ILi0ELi4EEELi1ELi1EEENS4_30GemmIdentityThreadblockSwizzleILi1EEELSK_1ELSL_2ELSM_0EEEEEvNT_6ParamsE:
        .type           _ZN7cutlass6KernelINS_4gemm6kernel13TrmmUniversalINS1_11threadblock13MmaMultistageINS1_9GemmShapeILi64ELi64ELi16EEENS_9transform11threadblock44PredicatedTileAccessIteratorTriangularMatrixINS_11MatrixShapeILi64ELi16EEEdNS_6layout8RowMajorELi1ENS8_29PitchLinearWarpRakedThreadMapINS_16PitchLinearShapeILi16ELi64EEELi128ENSG_ILi16ELi2EEELi1EEELNS_8SideModeE1ELNS_8FillModeE0ELNS_8DiagTypeE3ENS_5ArrayIdLi1ELb1EEEEENS9_25RegularTileAccessIteratorISC_dNSD_40RowMajorTensorOpMultiplicand64bCrosswiseELi1ESJ_Li8EEELNS_4arch14CacheOperation4KindE0ENSA_INSB_ILi16ELi64EEEdSE_Li0ENS8_31PitchLinearWarpStripedThreadMapINSG_ILi64ELi16EEELi128ESI_Li1EEELSK_1ELSL_2ELSM_0ESO_EENSQ_ISW_dNSD_40RowMajorTensorOpMultiplicandCongruous64bELi0ESZ_Li8EEELSV_0EdSE_NS4_9MmaPolicyINS1_4warp11MmaTensorOpINS6_ILi32ELi32ELi16EEEdSR_dS11_dSE_NS14_17MmaTensorOpPolicyINST_3MmaINS6_ILi8ELi8ELi4EEELi32EdSE_dNSD_11ColumnMajorEdSE_NST_13OpMultiplyAddEEENSB_ILi1ELi1EEEEELi1ELb0EbEENSB_ILi0ELi0EEES1G_Li1EEELi3ELNS1_23SharedMemoryClearOptionE1EbEENS_8epilogue11threadblock8EpilogueIS7_S1F_Li1ENS1L_22PredicatedTileIteratorINS1L_26OutputTileOptimalThreadMapINS1L_15OutputTileShapeILi64ELi8ELi2ELi1ELi1EEENS1P_ILi1ELi4ELi1ELi1ELi4EEELi128ELi1ELi64EEEdLb0ENSD_9NoPermuteELb1EEENS1K_4warp24FragmentIteratorTensorOpIS16_S19_dNSN_IdLi2ELb1EEESE_EENS1V_20TileIteratorTensorOpIS16_S19_dSE_EENS1L_18SharedLoadIteratorINS1S_18CompactedThreadMapEdLi8EEENS1K_6thread17LinearCombinationIdLi1EddLNS24_9ScaleType4KindE0ELNS_15FloatRoundStyleE2EdEENSB_ILi0ELi4EEELi1ELi1EEENS4_30GemmIdentityThreadblockSwizzleILi1EEELSK_1ELSL_2ELSM_0EEEEEvNT_6ParamsE,@function
        .size           _ZN7cutlass6KernelINS_4gemm6kernel13TrmmUniversalINS1_11threadblock13MmaMultistageINS1_9GemmShapeILi64ELi64ELi16EEENS_9transform11threadblock44PredicatedTileAccessIteratorTriangularMatrixINS_11MatrixShapeILi64ELi16EEEdNS_6layout8RowMajorELi1ENS8_29PitchLinearWarpRakedThreadMapINS_16PitchLinearShapeILi16ELi64EEELi128ENSG_ILi16ELi2EEELi1EEELNS_8SideModeE1ELNS_8FillModeE0ELNS_8DiagTypeE3ENS_5ArrayIdLi1ELb1EEEEENS9_25RegularTileAccessIteratorISC_dNSD_40RowMajorTensorOpMultiplicand64bCrosswiseELi1ESJ_Li8EEELNS_4arch14CacheOperation4KindE0ENSA_INSB_ILi16ELi64EEEdSE_Li0ENS8_31PitchLinearWarpStripedThreadMapINSG_ILi64ELi16EEELi128ESI_Li1EEELSK_1ELSL_2ELSM_0ESO_EENSQ_ISW_dNSD_40RowMajorTensorOpMultiplicandCongruous64bELi0ESZ_Li8EEELSV_0EdSE_NS4_9MmaPolicyINS1_4warp11MmaTensorOpINS6_ILi32ELi32ELi16EEEdSR_dS11_dSE_NS14_17MmaTensorOpPolicyINST_3MmaINS6_ILi8ELi8ELi4EEELi32EdSE_dNSD_11ColumnMajorEdSE_NST_13OpMultiplyAddEEENSB_ILi1ELi1EEEEELi1ELb0EbEENSB_ILi0ELi0EEES1G_Li1EEELi3ELNS1_23SharedMemoryClearOptionE1EbEENS_8epilogue11threadblock8EpilogueIS7_S1F_Li1ENS1L_22PredicatedTileIteratorINS1L_26OutputTileOptimalThreadMapINS1L_15OutputTileShapeILi64ELi8ELi2ELi1ELi1EEENS1P_ILi1ELi4ELi1ELi1ELi4EEELi128ELi1ELi64EEEdLb0ENSD_9NoPermuteELb1EEENS1K_4warp24FragmentIteratorTensorOpIS16_S19_dNSN_IdLi2ELb1EEESE_EENS1V_20TileIteratorTensorOpIS16_S19_dSE_EENS1L_18SharedLoadIteratorINS1S_18CompactedThreadMapEdLi8EEENS1K_6thread17LinearCombinationIdLi1EddLNS24_9ScaleType4KindE0ELNS_15FloatRoundStyleE2EdEENSB_ILi0ELi4EEELi1ELi1EEENS4_30GemmIdentityThreadblockSwizzleILi1EEELSK_1ELSL_2ELSM_0EEEEEvNT_6ParamsE,(.L_x_83 - _ZN7cutlass6KernelINS_4gemm6kernel13TrmmUniversalINS1_11threadblock13MmaMultistageINS1_9GemmShapeILi64ELi64ELi16EEENS_9transform11threadblock44PredicatedTileAccessIteratorTriangularMatrixINS_11MatrixShapeILi64ELi16EEEdNS_6layout8RowMajorELi1ENS8_29PitchLinearWarpRakedThreadMapINS_16PitchLinearShapeILi16ELi64EEELi128ENSG_ILi16ELi2EEELi1EEELNS_8SideModeE1ELNS_8FillModeE0ELNS_8DiagTypeE3ENS_5ArrayIdLi1ELb1EEEEENS9_25RegularTileAccessIteratorISC_dNSD_40RowMajorTensorOpMultiplicand64bCrosswiseELi1ESJ_Li8EEELNS_4arch14CacheOperation4KindE0ENSA_INSB_ILi16ELi64EEEdSE_Li0ENS8_31PitchLinearWarpStripedThreadMapINSG_ILi64ELi16EEELi128ESI_Li1EEELSK_1ELSL_2ELSM_0ESO_EENSQ_ISW_dNSD_40RowMajorTensorOpMultiplicandCongruous64bELi0ESZ_Li8EEELSV_0EdSE_NS4_9MmaPolicyINS1_4warp11MmaTensorOpINS6_ILi32ELi32ELi16EEEdSR_dS11_dSE_NS14_17MmaTensorOpPolicyINST_3MmaINS6_ILi8ELi8ELi4EEELi32EdSE_dNSD_11ColumnMajorEdSE_NST_13OpMultiplyAddEEENSB_ILi1ELi1EEEEELi1ELb0EbEENSB_ILi0ELi0EEES1G_Li1EEELi3ELNS1_23SharedMemoryClearOptionE1EbEENS_8epilogue11threadblock8EpilogueIS7_S1F_Li1ENS1L_22PredicatedTileIteratorINS1L_26OutputTileOptimalThreadMapINS1L_15OutputTileShapeILi64ELi8ELi2ELi1ELi1EEENS1P_ILi1ELi4ELi1ELi1ELi4EEELi128ELi1ELi64EEEdLb0ENSD_9NoPermuteELb1EEENS1K_4warp24FragmentIteratorTensorOpIS16_S19_dNSN_IdLi2ELb1EEESE_EENS1V_20TileIteratorTensorOpIS16_S19_dSE_EENS1L_18SharedLoadIteratorINS1S_18CompactedThreadMapEdLi8EEENS1K_6thread17LinearCombinationIdLi1EddLNS24_9ScaleType4KindE0ELNS_15FloatRoundStyleE2EdEENSB_ILi0ELi4EEELi1ELi1EEENS4_30GemmIdentityThreadblockSwizzleILi1EEELSK_1ELSL_2ELSM_0EEEEEvNT_6ParamsE)
        .other          _ZN7cutlass6KernelINS_4gemm6kernel13TrmmUniversalINS1_11threadblock13MmaMultistageINS1_9GemmShapeILi64ELi64ELi16EEENS_9transform11threadblock44PredicatedTileAccessIteratorTriangularMatrixINS_11MatrixShapeILi64ELi16EEEdNS_6layout8RowMajorELi1ENS8_29PitchLinearWarpRakedThreadMapINS_16PitchLinearShapeILi16ELi64EEELi128ENSG_ILi16ELi2EEELi1EEELNS_8SideModeE1ELNS_8FillModeE0ELNS_8DiagTypeE3ENS_5ArrayIdLi1ELb1EEEEENS9_25RegularTileAccessIteratorISC_dNSD_40RowMajorTensorOpMultiplicand64bCrosswiseELi1ESJ_Li8EEELNS_4arch14CacheOperation4KindE0ENSA_INSB_ILi16ELi64EEEdSE_Li0ENS8_31PitchLinearWarpStripedThreadMapINSG_ILi64ELi16EEELi128ESI_Li1EEELSK_1ELSL_2ELSM_0ESO_EENSQ_ISW_dNSD_40RowMajorTensorOpMultiplicandCongruous64bELi0ESZ_Li8EEELSV_0EdSE_NS4_9MmaPolicyINS1_4warp11MmaTensorOpINS6_ILi32ELi32ELi16EEEdSR_dS11_dSE_NS14_17MmaTensorOpPolicyINST_3MmaINS6_ILi8ELi8ELi4EEELi32EdSE_dNSD_11ColumnMajorEdSE_NST_13OpMultiplyAddEEENSB_ILi1ELi1EEEEELi1ELb0EbEENSB_ILi0ELi0EEES1G_Li1EEELi3ELNS1_23SharedMemoryClearOptionE1EbEENS_8epilogue11threadblock8EpilogueIS7_S1F_Li1ENS1L_22PredicatedTileIteratorINS1L_26OutputTileOptimalThreadMapINS1L_15OutputTileShapeILi64ELi8ELi2ELi1ELi1EEENS1P_ILi1ELi4ELi1ELi1ELi4EEELi128ELi1ELi64EEEdLb0ENSD_9NoPermuteELb1EEENS1K_4warp24FragmentIteratorTensorOpIS16_S19_dNSN_IdLi2ELb1EEESE_EENS1V_20TileIteratorTensorOpIS16_S19_dSE_EENS1L_18SharedLoadIteratorINS1S_18CompactedThreadMapEdLi8EEENS1K_6thread17LinearCombinationIdLi1EddLNS24_9ScaleType4KindE0ELNS_15FloatRoundStyleE2EdEENSB_ILi0ELi4EEELi1ELi1EEENS4_30GemmIdentityThreadblockSwizzleILi1EEELSK_1ELSL_2ELSM_0EEEEEvNT_6ParamsE,@"STO_CUDA_ENTRY STV_DEFAULT"
_ZN7cutlass6KernelINS_4gemm6kernel13TrmmUniversalINS1_11threadblock13MmaMultistageINS1_9GemmShapeILi64ELi64ELi16EEENS_9transform11threadblock44PredicatedTileAccessIteratorTriangularMatrixINS_11MatrixShapeILi64ELi16EEEdNS_6layout8RowMajorELi1ENS8_29PitchLinearWarpRakedThreadMapINS_16PitchLinearShapeILi16ELi64EEELi128ENSG_ILi16ELi2EEELi1EEELNS_8SideModeE1ELNS_8FillModeE0ELNS_8DiagTypeE3ENS_5ArrayIdLi1ELb1EEEEENS9_25RegularTileAccessIteratorISC_dNSD_40RowMajorTensorOpMultiplicand64bCrosswiseELi1ESJ_Li8EEELNS_4arch14CacheOperation4KindE0ENSA_INSB_ILi16ELi64EEEdSE_Li0ENS8_31PitchLinearWarpStripedThreadMapINSG_ILi64ELi16EEELi128ESI_Li1EEELSK_1ELSL_2ELSM_0ESO_EENSQ_ISW_dNSD_40RowMajorTensorOpMultiplicandCongruous64bELi0ESZ_Li8EEELSV_0EdSE_NS4_9MmaPolicyINS1_4warp11MmaTensorOpINS6_ILi32ELi32ELi16EEEdSR_dS11_dSE_NS14_17MmaTensorOpPolicyINST_3MmaINS6_ILi8ELi8ELi4EEELi32EdSE_dNSD_11ColumnMajorEdSE_NST_13OpMultiplyAddEEENSB_ILi1ELi1EEEEELi1ELb0EbEENSB_ILi0ELi0EEES1G_Li1EEELi3ELNS1_23SharedMemoryClearOptionE1EbEENS_8epilogue11threadblock8EpilogueIS7_S1F_Li1ENS1L_22PredicatedTileIteratorINS1L_26OutputTileOptimalThreadMapINS1L_15OutputTileShapeILi64ELi8ELi2ELi1ELi1EEENS1P_ILi1ELi4ELi1ELi1ELi4EEELi128ELi1ELi64EEEdLb0ENSD_9NoPermuteELb1EEENS1K_4warp24FragmentIteratorTensorOpIS16_S19_dNSN_IdLi2ELb1EEESE_EENS1V_20TileIteratorTensorOpIS16_S19_dSE_EENS1L_18SharedLoadIteratorINS1S_18CompactedThreadMapEdLi8EEENS1K_6thread17LinearCombinationIdLi1EddLNS24_9ScaleType4KindE0ELNS_15FloatRoundStyleE2EdEENSB_ILi0ELi4EEELi1ELi1EEENS4_30GemmIdentityThreadblockSwizzleILi1EEELSK_1ELSL_2ELSM_0EEEEEvNT_6ParamsE:
[----:B------:R-:W-:Y:S08]  /*0000*/  LDC R1, c[0x0][0x28] ;  /* 0x00000a00ff017b82 */ /* 0x000ff00000000800 */
[----:B------:R-:W1:Y:S01]  /*0010*/  S2UR UR5, SR_CTAID.X ;  /* 0x00000000000579c3 */ /* 0x000e620000002500 */
[----:B------:R-:W-:Y:S01]  /*0020*/  ULDC UR20, c[0x0][0x228] ;  /* 0x00008a0000147ab9 */ /* 0x000fe20000000800 */
[----:B------:R-:W-:Y:S01]  /*0030*/  UMOV UR4, 0xffffffff ;  /* 0xffffffff00047882 */ /* 0x000fe20000000000 */
[----:B------:R-:W-:Y:S01]  /*0040*/  ULDC UR16, c[0x0][0x21c] ;  /* 0x0000870000107ab9 */ /* 0x000fe20000000800 */
[----:B------:R-:W-:-:S04]  /*0050*/  USHF.L.U32 UR4, UR4, UR20, URZ ;  /* 0x0000001404047299 */ /* 0x000fc8000800063f */
[----:B------:R-:W2:Y:S01]  /*0060*/  S2UR UR6, SR_CTAID.Y ;  /* 0x00000000000679c3 */ /* 0x000ea20000002600 */
[----:B-1----:R-:W-:Y:S02]  /*0070*/  ULOP3.LUT UR4, UR5, UR4, URZ, 0x30, !UPT ;  /* 0x0000000405047292 */ /* 0x002fe4000f8e303f */
[----:B--2---:R-:W-:Y:S02]  /*0080*/  USHF.L.U32 UR6, UR6, UR20, URZ ;  /* 0x0000001406067299 */ /* 0x004fe4000800063f */
[----:B------:R-:W-:Y:S02]  /*0090*/  USHF.R.S32.HI UR20, URZ, UR20, UR5 ;  /* 0x000000143f147299 */ /* 0x000fe40008011405 */
[----:B------:R-:W-:-:S03]  /*00a0*/  UIADD3 UR19, UR6, UR4, URZ ;  /* 0x0000000406137290 */ /* 0x000fc6000fffe03f */
[----:B------:R-:W-:Y:S02]  /*00b0*/  ULDC UR4, c[0x0][0x220] ;  /* 0x0000880000047ab9 */ /* 0x000fe40000000800 */
[----:B------:R-:W-:-:S04]  /*00c0*/  UISETP.GE.AND UP0, UPT, UR19, UR4, UPT ;  /* 0x000000041300728c */ /* 0x000fc8000bf06270 */
[----:B------:R-:W-:-:S06]  /*00d0*/  UISETP.GE.OR UP0, UPT, UR20, UR16, UP0 ;  /* 0x000000101400728c */ /* 0x000fcc0008706670 */
[----:B------:R-:W-:-:S13]  /*00e0*/  PLOP3.LUT P0, PT, PT, PT, UP0, 0x80, 0x0 ;  /* 0x000000000000781c */ /* 0x000fda0003f0f008 */
[----:B------:R-:W-:Y:S05]  /*00f0*/  @P0 EXIT ;  /* 0x000000000000094d */ /* 0x000fea0003800000 */
[----:B------:R-:W-:Y:S01]  /*0100*/  ULDC UR15, c[0x0][0x2f0] ;  /* 0x0000bc00000f7ab9 */ /* 0x000fe20000000800 */
[----:B------:R-:W-:Y:S01]  /*0110*/  ULDC.64 UR6, c[0x0][0x300] ;  /* 0x0000c00000067ab9 */ /* 0x000fe20000000a00 */
[----:B------:R-:W-:Y:S01]  /*0120*/  UISETP.GE.U32.AND UP0, UPT, UR15, 0x2, UPT ;  /* 0x000000020f00788c */ /* 0x000fe2000bf06070 */
[----:B------:R-:W1:Y:S01]  /*0130*/  S2UR UR17, SR_CTAID.Z ;  /* 0x00000000001179c3 */ /* 0x000e620000002700 */
[----:B------:R-:W-:Y:S01]  /*0140*/  ULDC.64 UR4, c[0x0][0x308] ;  /* 0x0000c20000047ab9 */ /* 0x000fe20000000a00 */
[----:B------:R-:W-:Y:S01]  /*0150*/  IMAD.U32 R4, RZ, RZ, UR6 ;  /* 0x00000006ff047e24 */ /* 0x000fe2000f8e00ff */
[----:B------:R-:W-:Y:S01]  /*0160*/  MOV R68, UR4 ;  /* 0x0000000400447c02 */ /* 0x000fe20008000f00 */
[----:B------:R-:W-:Y:S01]  /*0170*/  IMAD.U32 R5, RZ, RZ, UR7 ;  /* 0x00000007ff057e24 */ /* 0x000fe2000f8e00ff */
[----:B------:R-:W-:Y:S01]  /*0180*/  PLOP3.LUT P0, PT, PT, PT, UP0, 0x80, 0x0 ;  /* 0x000000000000781c */ /* 0x000fe20003f0f008 */
[----:B------:R-:W-:Y:S01]  /*0190*/  ULDC.64 UR24, c[0x0][0x208] ;  /* 0x0000820000187ab9 */ /* 0x000fe20000000a00 */
[----:B------:R-:W-:-:S11]  /*01a0*/  MOV R69, UR5 ;  /* 0x0000000500457c02 */ /* 0x000fd60008000f00 */
[----:B------:R-:W-:Y:S05]  /*01b0*/  @!P0 BRA `(.L_x_0) ;  /* 0x0000000000988947 */ /* 0x000fea0003800000 */
[----:B------:R-:W-:Y:S01]  /*01c0*/  UISETP.NE.AND UP0, UPT, UR15, 0x2, UPT ;  /* 0x000000020f00788c */ /* 0x000fe2000bf05270 */
[----:B------:R-:W-:-:S05]  /*01d0*/  ULDC UR18, c[0x0][0x218] ;  /* 0x0000860000127ab9 */ /* 0x000fca0000000800 */
[----:B------:R-:W-:-:S13]  /*01e0*/  PLOP3.LUT P0, PT, PT, PT, UP0, 0x80, 0x0 ;  /* 0x000000000000781c */ /* 0x000fda0003f0f008 */
[----:B------:R-:W-:Y:S05]  /*01f0*/  @!P0 BRA `(.L_x_1) ;  /* 0x00000000003c8947 */ /* 0x000fea0003800000 */
[----:B------:R-:W-:Y:S01]  /*0200*/  UISETP.NE.AND UP0, UPT, UR15, 0x3, UPT ;  /* 0x000000030f00788c */ /* 0x000fe2000bf05270 */
[----:B------:R-:W-:-:S05]  /*0210*/  UMOV UR36, URZ ;  /* 0x0000003f00247c82 */ /* 0x000fca0008000000 */
[----:B------:R-:W-:-:S13]  /*0220*/  PLOP3.LUT P0, PT, PT, PT, UP0, 0x80, 0x0 ;  /* 0x000000000000781c */ /* 0x000fda0003f0f008 */
[----:B------:R-:W-:Y:S05]  /*0230*/  @P0 BRA `(.L_x_2) ;  /* 0x0000000000940947 */ /* 0x000fea0003800000 */
[----:B------:R-:W-:Y:S01]  /*0240*/  ULDC.64 UR6, c[0x0][0x300] ;  /* 0x0000c00000067ab9 */ /* 0x000fe20000000a00 */
[----:B------:R-:W-:Y:S01]  /*0250*/  ULDC.64 UR4, c[0x0][0x308] ;  /* 0x0000c20000047ab9 */ /* 0x000fe20000000a00 */
[----:B-1----:R-:W-:Y:S02]  /*0260*/  UIMAD.WIDE UR6, UR17, 0x8, UR6 ;  /* 0x00000008110678a5 */ /* 0x002fe4000f8e0206 */
[----:B------:R-:W-:-:S04]  /*0270*/  UIMAD.WIDE UR4, UR17, 0x8, UR4 ;  /* 0x00000008110478a5 */ /* 0x000fc8000f8e0204 */
[----:B------:R-:W-:Y:S02]  /*0280*/  IMAD.U32 R4, RZ, RZ, UR6 ;  /* 0x00000006ff047e24 */ /* 0x000fe4000f8e00ff */
[----:B------:R-:W-:Y:S01]  /*0290*/  IMAD.U32 R5, RZ, RZ, UR7 ;  /* 0x00000007ff057e24 */ /* 0x000fe2000f8e00ff */
[----:B------:R-:W-:Y:S02]  /*02a0*/  MOV R68, UR4 ;  /* 0x0000000400447c02 */ /* 0x000fe40008000f00 */
[----:B------:R-:W-:-:S03]  /*02b0*/  MOV R69, UR5 ;  /* 0x0000000500457c02 */ /* 0x000fc60008000f00 */
[----:B------:R-:W4:Y:S04]  /*02c0*/  LDG.E.64 R4, desc[UR24][R4.64] ;  /* 0x0000001804047981 */ /* 0x000f28000c1e1b00 */
[----:B------:R-:W4:Y:S01]  /*02d0*/  LDG.E.64 R68, desc[UR24][R68.64] ;  /* 0x0000001844447981 */ /* 0x000f22000c1e1b00 */
[----:B------:R-:W-:Y:S05]  /*02e0*/  BRA `(.L_x_2) ;  /* 0x0000000000687947 */ /* 0x000fea0003800000 */
.L_x_1:
[----:B------:R-:W2:Y:S01]  /*02f0*/  LDC.64 R6, c[0x0][0x318] ;  /* 0x0000c600ff067b82 */ /* 0x000ea20000000a00 */
[----:B-1----:R-:W-:Y:S01]  /*0300*/  USHF.R.S32.HI UR4, URZ, 0x1f, UR17 ;  /* 0x0000001f3f047899 */ /* 0x002fe20008011411 */
[----:B------:R-:W-:-:S06]  /*0310*/  UMOV UR36, URZ ;  /* 0x0000003f00247c82 */ /* 0x000fcc0008000000 */
[----:B------:R-:W1:Y:S08]  /*0320*/  LDC.64 R2, c[0x0][0x320] ;  /* 0x0000c800ff027b82 */ /* 0x000e700000000a00 */
[----:B------:R-:W3:Y:S08]  /*0330*/  LDC.64 R4, c[0x0][0x300] ;  /* 0x0000c000ff047b82 */ /* 0x000ef00000000a00 */
[----:B------:R-:W4:Y:S01]  /*0340*/  LDC.64 R68, c[0x0][0x308] ;  /* 0x0000c200ff447b82 */ /* 0x000f220000000a00 */
[----:B--2---:R-:W-:-:S02]  /*0350*/  IMAD R10, R6, UR4, RZ ;  /* 0x00000004060a7c24 */ /* 0x004fc4000f8e02ff */
[----:B------:R-:W-:-:S04]  /*0360*/  IMAD.WIDE.U32 R12, R6, UR17, RZ ;  /* 0x00000011060c7c25 */ /* 0x000fc8000f8e00ff */
[----:B------:R-:W-:Y:S02]  /*0370*/  IMAD R7, R7, UR17, R10 ;  /* 0x0000001107077c24 */ /* 0x000fe4000f8e020a */
[C---:B-1----:R-:W-:Y:S02]  /*0380*/  IMAD R0, R2.reuse, UR4, RZ ;  /* 0x0000000402007c24 */ /* 0x042fe4000f8e02ff */
[----:B------:R-:W-:Y:S01]  /*0390*/  IMAD.WIDE.U32 R8, R2, UR17, RZ ;  /* 0x0000001102087c25 */ /* 0x000fe2000f8e00ff */
[----:B------:R-:W-:-:S03]  /*03a0*/  IADD3 R7, R13, R7, RZ ;  /* 0x000000070d077210 */ /* 0x000fc60007ffe0ff */
[----:B------:R-:W-:Y:S01]  /*03b0*/  IMAD R3, R3, UR17, R0 ;  /* 0x0000001103037c24 */ /* 0x000fe2000f8e0200 */
[----:B---3--:R-:W-:-:S04]  /*03c0*/  LEA R4, P1, R12, R4, 0x3 ;  /* 0x000000040c047211 */ /* 0x008fc800078218ff */
[----:B------:R-:W-:Y:S02]  /*03d0*/  IADD3 R3, R9, R3, RZ ;  /* 0x0000000309037210 */ /* 0x000fe40007ffe0ff */
[----:B------:R-:W-:Y:S02]  /*03e0*/  LEA.HI.X R5, R12, R5, R7, 0x3, P1 ;  /* 0x000000050c057211 */ /* 0x000fe400008f1c07 */
[----:B----4-:R-:W-:-:S04]  /*03f0*/  LEA R68, P0, R8, R68, 0x3 ;  /* 0x0000004408447211 */ /* 0x010fc800078018ff */
[----:B------:R-:W-:Y:S01]  /*0400*/  LEA.HI.X R69, R8, R69, R3, 0x3, P0 ;  /* 0x0000004508457211 */ /* 0x000fe200000f1c03 */
[----:B------:R-:W-:Y:S08]  /*0410*/  BRA `(.L_x_2) ;  /* 0x00000000001c7947 */ /* 0x000ff00003800000 */
.L_x_0:
[----:B-1----:R-:W-:Y:S01]  /*0420*/  UIADD3 UR5, UR17, 0x1, URZ ;  /* 0x0000000111057890 */ /* 0x002fe2000fffe03f */
[----:B------:R-:W-:Y:S01]  /*0430*/  ULDC UR4, c[0x0][0x224] ;  /* 0x0000890000047ab9 */ /* 0x000fe20000000800 */
[----:B------:R-:W-:Y:S02]  /*0440*/  ULDC UR36, c[0x0][0x2f8] ;  /* 0x0000be0000247ab9 */ /* 0x000fe40000000800 */
[----:B------:R-:W-:Y:S02]  /*0450*/  UISETP.GE.AND UP0, UPT, UR5, UR4, UPT ;  /* 0x000000040500728c */ /* 0x000fe4000bf06270 */
[----:B------:R-:W-:Y:S02]  /*0460*/  UIMAD UR18, UR5, UR36, URZ ;  /* 0x00000024051272a4 */ /* 0x000fe4000f8e023f */
[----:B------:R-:W-:-:S07]  /*0470*/  UIMAD UR36, UR17, UR36, URZ ;  /* 0x00000024112472a4 */ /* 0x000fce000f8e023f */
[----:B------:R-:W-:-:S05]  /*0480*/  @UP0 ULDC UR18, c[0x0][0x218] ;  /* 0x0000860000120ab9 */ /* 0x000fca0000000800 */
.L_x_2:
[----:B------:R-:W2:Y:S01]  /*0490*/  S2R R2, SR_TID.X ;  /* 0x0000000000027919 */ /* 0x000ea20000002100 */
[----:B------:R-:W-:Y:S01]  /*04a0*/  IMAD.U32 R17, RZ, RZ, UR20 ;  /* 0x00000014ff117e24 */ /* 0x000fe2000f8e00ff */
[----:B------:R-:W-:Y:S01]  /*04b0*/  ULDC.64 UR12, c[0x0][0x210] ;  /* 0x00008400000c7ab9 */ /* 0x000fe20000000a00 */
[----:B------:R-:W-:Y:S01]  /*04c0*/  IMAD.U32 R7, RZ, RZ, UR19 ;  /* 0x00000013ff077e24 */ /* 0x000fe2000f8e00ff */
[----:B------:R-:W-:Y:S01]  /*04d0*/  ULDC.U8 UR14, c[0x0][0x260] ;  /* 0x00009800000e7ab9 */ /* 0x000fe20000000000 */
[----:B------:R-:W-:Y:S01]  /*04e0*/  ULDC UR4, c[0x0][0x264] ;  /* 0x0000990000047ab9 */ /* 0x000fe20000000800 */
[----:B------:R-:W-:Y:S01]  /*04f0*/  UIADD3 UR10, UR18, 0xf, -UR36 ;  /* 0x0000000f120a7890 */ /* 0x000fe2000fffe824 */
[----:B------:R-:W-:Y:S01]  /*0500*/  CS2R R54, SRZ ;  /* 0x0000000000367805 */ /* 0x000fe2000001ff00 */
[----:B------:R-:W-:Y:S01]  /*0510*/  ULEA UR6, UR19, 0x4f, 0x6 ;  /* 0x0000004f13067891 */ /* 0x000fe2000f8e303f */
[----:B------:R-:W-:Y:S01]  /*0520*/  CS2R R52, SRZ ;  /* 0x0000000000347805 */ /* 0x000fe2000001ff00 */
[----:B------:R-:W-:Y:S01]  /*0530*/  USHF.R.S32.HI UR7, URZ, 0x1f, UR10 ;  /* 0x0000001f3f077899 */ /* 0x000fe2000801140a */
[----:B------:R-:W-:Y:S01]  /*0540*/  CS2R R50, SRZ ;  /* 0x0000000000327805 */ /* 0x000fe2000001ff00 */
[----:B------:R-:W-:Y:S01]  /*0550*/  ULDC.64 UR8, c[0x0][0x240] ;  /* 0x0000900000087ab9 */ /* 0x000fe20000000a00 */
[----:B------:R-:W-:Y:S01]  /*0560*/  ULDC.64 UR22, c[0x0][0x250] ;  /* 0x0000940000167ab9 */ /* 0x000fe20000000a00 */
[----:B------:R-:W-:Y:S01]  /*0570*/  ULEA.HI UR7, UR7, UR10, URZ, 0x4 ;  /* 0x0000000a07077291 */ /* 0x000fe2000f8f203f */
[----:B------:R-:W-:Y:S01]  /*0580*/  CS2R R48, SRZ ;  /* 0x0000000000307805 */ /* 0x000fe2000001ff00 */
[----:B------:R-:W-:Y:S01]  /*0590*/  UIADD3 UR21, UP1, UR8, UR8, URZ ;  /* 0x0000000808157290 */ /* 0x000fe2000ff3e03f */
[----:B------:R-:W-:Y:S01]  /*05a0*/  CS2R R58, SRZ ;  /* 0x00000000003a7805 */ /* 0x000fe2000001ff00 */
[----:B------:R-:W-:Y:S01]  /*05b0*/  USHF.R.S32.HI UR46, URZ, 0x4, UR7 ;  /* 0x000000043f2e7899 */ /* 0x000fe20008011407 */
[----:B------:R-:W-:Y:S01]  /*05c0*/  CS2R R56, SRZ ;  /* 0x0000000000387805 */ /* 0x000fe2000001ff00 */
[----:B------:R-:W-:Y:S01]  /*05d0*/  ULDC.64 UR10, c[0x0][0x268] ;  /* 0x00009a00000a7ab9 */ /* 0x000fe20000000a00 */
[----:B------:R-:W-:-:S02]  /*05e0*/  CS2R R46, SRZ ;  /* 0x00000000002e7805 */ /* 0x000fc4000001ff00 */
[----:B------:R-:W-:Y:S02]  /*05f0*/  CS2R R44, SRZ ;  /* 0x00000000002c7805 */ /* 0x000fe4000001ff00 */
[----:B------:R-:W-:Y:S02]  /*0600*/  CS2R R62, SRZ ;  /* 0x00000000003e7805 */ /* 0x000fe4000001ff00 */
[----:B------:R-:W-:Y:S02]  /*0610*/  CS2R R60, SRZ ;  /* 0x00000000003c7805 */ /* 0x000fe4000001ff00 */
[----:B------:R-:W-:Y:S02]  /*0620*/  CS2R R42, SRZ ;  /* 0x00000000002a7805 */ /* 0x000fe4000001ff00 */
[----:B------:R-:W-:Y:S02]  /*0630*/  CS2R R40, SRZ ;  /* 0x0000000000287805 */ /* 0x000fe4000001ff00 */
[----:B------:R-:W-:-:S02]  /*0640*/  CS2R R66, SRZ ;  /* 0x0000000000427805 */ /* 0x000fc4000001ff00 */
[----:B------:R-:W-:Y:S02]  /*0650*/  CS2R R64, SRZ ;  /* 0x0000000000407805 */ /* 0x000fe4000001ff00 */
[----:B------:R-:W-:Y:S02]  /*0660*/  CS2R R38, SRZ ;  /* 0x0000000000267805 */ /* 0x000fe4000001ff00 */
[----:B------:R-:W-:Y:S02]  /*0670*/  CS2R R36, SRZ ;  /* 0x0000000000247805 */ /* 0x000fe4000001ff00 */
[----:B------:R-:W-:Y:S02]  /*0680*/  CS2R R34, SRZ ;  /* 0x0000000000227805 */ /* 0x000fe4000001ff00 */
[----:B--2---:R-:W-:Y:S02]  /*0690*/  SHF.R.S32.HI R85, RZ, 0x1f, R2 ;  /* 0x0000001fff557819 */ /* 0x004fe40000011402 */
[----:B------:R-:W-:-:S02]  /*06a0*/  CS2R R32, SRZ ;  /* 0x0000000000207805 */ /* 0x000fc4000001ff00 */
[----:B------:R-:W-:-:S04]  /*06b0*/  LEA.HI R85, R85, R2, RZ, 0x5 ;  /* 0x0000000255557211 */ /* 0x000fc800078f28ff */
[----:B------:R-:W-:Y:S02]  /*06c0*/  LOP3.LUT R3, R85, 0xffffffe0, RZ, 0xc0, !PT ;  /* 0xffffffe055037812 */ /* 0x000fe400078ec0ff */
[----:B------:R-:W-:-:S03]  /*06d0*/  SHF.R.S32.HI R85, RZ, 0x5, R85 ;  /* 0x00000005ff557819 */ /* 0x000fc60000011455 */
[----:B------:R-:W-:-:S05]  /*06e0*/  IMAD.IADD R3, R2, 0x1, -R3 ;  /* 0x0000000102037824 */ /* 0x000fca00078e0a03 */
[----:B------:R-:W-:-:S04]  /*06f0*/  SHF.R.S32.HI R14, RZ, 0x1f, R3 ;  /* 0x0000001fff0e7819 */ /* 0x000fc80000011403 */
[----:B------:R-:W-:-:S04]  /*0700*/  LEA.HI R14, R14, R3, RZ, 0x4 ;  /* 0x000000030e0e7211 */ /* 0x000fc800078f20ff */
[----:B------:R-:W-:Y:S02]  /*0710*/  SHF.R.S32.HI R0, RZ, 0x4, R14 ;  /* 0x00000004ff007819 */ /* 0x000fe4000001140e */
[----:B------:R-:W-:-:S03]  /*0720*/  LOP3.LUT R14, R14, 0xfffffff0, RZ, 0xc0, !PT ;  /* 0xfffffff00e0e7812 */ /* 0x000fc600078ec0ff */
[----:B------:R-:W-:Y:S02]  /*0730*/  IMAD R16, R85, 0x10, R0 ;  /* 0x0000001055107824 */ /* 0x000fe400078e0200 */
[----:B------:R-:W-:Y:S02]  /*0740*/  IMAD.IADD R14, R3, 0x1, -R14 ;  /* 0x00000001030e7824 */ /* 0x000fe400078e0a0e */
[----:B------:R-:W-:Y:S02]  /*0750*/  IMAD R17, R17, 0x40, R16 ;  /* 0x0000004011117824 */ /* 0x000fe400078e0210 */
[----:B------:R-:W-:Y:S02]  /*0760*/  VIADD R86, R14, UR36 ;  /* 0x000000240e567c36 */ /* 0x000fe40008000000 */
[C---:B------:R-:W-:Y:S01]  /*0770*/  VIADD R19, R17.reuse, 0x2 ;  /* 0x0000000211137836 */ /* 0x040fe20000000000 */
[----:B------:R-:W-:Y:S01]  /*0780*/  BAR.SYNC.DEFER_BLOCKING 0x0 ;  /* 0x0000000000007b1d */ /* 0x000fe20000010000 */
[C---:B------:R-:W-:Y:S01]  /*0790*/  VIADD R6, R17.reuse, 0x4 ;  /* 0x0000000411067836 */ /* 0x040fe20000000000 */
[C---:B------:R-:W-:Y:S01]  /*07a0*/  ISETP.GE.AND P0, PT, R17.reuse, UR12, PT ;  /* 0x0000000c11007c0c */ /* 0x040fe2000bf06270 */
[----:B------:R-:W-:Y:S01]  /*07b0*/  VIADD R3, R17, 0x6 ;  /* 0x0000000611037836 */ /* 0x000fe20000000000 */
[----:B------:R-:W-:Y:S01]  /*07c0*/  ISETP.GE.AND P1, PT, R19, UR12, PT ;  /* 0x0000000c13007c0c */ /* 0x000fe2000bf26270 */
[----:B------:R-:W-:Y:S01]  /*07d0*/  IMAD R18, R7, 0x40, R14 ;  /* 0x0000004007127824 */ /* 0x000fe200078e020e */
[----:B------:R-:W-:Y:S01]  /*07e0*/  ISETP.GE.AND P2, PT, R6, UR12, PT ;  /* 0x0000000c06007c0c */ /* 0x000fe2000bf46270 */
[----:B------:R-:W-:Y:S01]  /*07f0*/  IMAD R13, R85, -0xe, R16 ;  /* 0xfffffff2550d7824 */ /* 0x000fe200078e0210 */
[----:B------:R-:W-:Y:S01]  /*0800*/  P2R R117, PR, RZ, 0x1 ;  /* 0x00000001ff757803 */ /* 0x000fe20000000000 */
[----:B------:R-:W-:Y:S01]  /*0810*/  VIADD R106, R18, UR4 ;  /* 0x00000004126a7c36 */ /* 0x000fe20008000000 */
[----:B------:R-:W-:Y:S01]  /*0820*/  ISETP.GE.AND P3, PT, R3, UR12, PT ;  /* 0x0000000c03007c0c */ /* 0x000fe2000bf66270 */
[----:B------:R-:W-:Y:S01]  /*0830*/  VIADD R11, R13, UR36 ;  /* 0x000000240d0b7c36 */ /* 0x000fe20008000000 */
[----:B------:R-:W-:-:S02]  /*0840*/  ISETP.LT.AND P0, PT, R86, UR18, !P0 ;  /* 0x0000001256007c0c */ /* 0x000fc4000c701270 */
[----:B------:R-:W-:Y:S02]  /*0850*/  P2R R116, PR, RZ, 0x2 ;  /* 0x00000002ff747803 */ /* 0x000fe40000000000 */
[----:B------:R-:W-:Y:S02]  /*0860*/  P2R R115, PR, RZ, 0x4 ;  /* 0x00000004ff737803 */ /* 0x000fe40000000000 */
[----:B------:R-:W-:Y:S02]  /*0870*/  P2R R114, PR, RZ, 0x8 ;  /* 0x00000008ff727803 */ /* 0x000fe40000000000 */
[C---:B------:R-:W-:Y:S02]  /*0880*/  ISETP.LT.AND P1, PT, R86.reuse, UR18, !P1 ;  /* 0x0000001256007c0c */ /* 0x040fe4000cf21270 */
[----:B------:R-:W-:Y:S02]  /*0890*/  ISETP.LT.AND P2, PT, R86, UR18, !P2 ;  /* 0x0000001256007c0c */ /* 0x000fe4000d741270 */
[----:B------:R-:W-:-:S02]  /*08a0*/  SEL R15, RZ, 0x1, !P0 ;  /* 0x00000001ff0f7807 */ /* 0x000fc40004000000 */
[----:B------:R-:W-:Y:S02]  /*08b0*/  ISETP.LT.AND P3, PT, R86, UR18, !P3 ;  /* 0x0000001256007c0c */ /* 0x000fe4000df61270 */
[C---:B------:R-:W-:Y:S02]  /*08c0*/  ISETP.GE.AND P4, PT, R18.reuse, UR13, PT ;  /* 0x0000000d12007c0c */ /* 0x040fe4000bf86270 */
[----:B------:R-:W-:Y:S02]  /*08d0*/  P2R R15, PR, R15, 0xf ;  /* 0x0000000f0f0f7803 */ /* 0x000fe40000000000 */
[----:B------:R-:W-:Y:S02]  /*08e0*/  ISETP.NE.AND P3, PT, RZ, UR14, PT ;  /* 0x0000000eff007c0c */ /* 0x000fe4000bf65270 */
[C---:B------:R-:W-:Y:S02]  /*08f0*/  ISETP.LT.AND P1, PT, R11.reuse, UR18, !P4 ;  /* 0x000000120b007c0c */ /* 0x040fe4000e721270 */
[----:B------:R-:W-:Y:S01]  /*0900*/  P2R R7, PR, RZ, 0x8 ;  /* 0x00000008ff077803 */ /* 0x000fe20000000000 */
[----:B------:R-:W-:Y:S01]  /*0910*/  VIADD R7, R18, 0x10 ;  /* 0x0000001012077836 */ /* 0x000fe20000000000 */
[----:B------:R-:W-:-:S02]  /*0920*/  ISETP.LE.OR P0, PT, R11, R106, !P3 ;  /* 0x0000006a0b00720c */ /* 0x000fc40005f03670 */
[----:B------:R-:W-:Y:S01]  /*0930*/  P2R R109, PR, RZ, 0x10 ;  /* 0x00000010ff6d7803 */ /* 0x000fe20000000000 */
[C---:B------:R-:W-:Y:S01]  /*0940*/  VIADD R105, R7.reuse, UR4 ;  /* 0x0000000407697c36 */ /* 0x040fe20008000000 */
[----:B------:R-:W-:Y:S02]  /*0950*/  PLOP3.LUT P1, PT, P1, P0, PT, 0x80, 0x0 ;  /* 0x000000000000781c */ /* 0x000fe40000f21070 */
[----:B------:R-:W-:Y:S01]  /*0960*/  ISETP.GE.AND P6, PT, R7, UR13, PT ;  /* 0x0000000d07007c0c */ /* 0x000fe2000bfc6270 */
[----:B------:R-:W-:Y:S01]  /*0970*/  VIADD R7, R18, 0x20 ;  /* 0x0000002012077836 */ /* 0x000fe20000000000 */
[----:B------:R-:W-:Y:S02]  /*0980*/  ISETP.GT.AND P0, PT, R106, R11, PT ;  /* 0x0000000b6a00720c */ /* 0x000fe40003f04270 */
[----:B------:R-:W-:Y:S01]  /*0990*/  P2R R12, PR, RZ, 0x2 ;  /* 0x00000002ff0c7803 */ /* 0x000fe20000000000 */
[----:B------:R-:W-:Y:S01]  /*09a0*/  VIADD R104, R7, UR4 ;  /* 0x0000000407687c36 */ /* 0x000fe20008000000 */
[----:B------:R-:W-:-:S02]  /*09b0*/  SEL R10, RZ, 0x1, P0 ;  /* 0x00000001ff0a7807 */ /* 0x000fc40000000000 */
[C---:B------:R-:W-:Y:S02]  /*09c0*/  ISETP.LT.AND P0, PT, R11.reuse, UR18, !P6 ;  /* 0x000000120b007c0c */ /* 0x040fe4000f701270 */
[----:B------:R-:W-:Y:S02]  /*09d0*/  ISETP.LE.OR P1, PT, R11, R105, !P3 ;  /* 0x000000690b00720c */ /* 0x000fe40005f23670 */
[----:B------:R-:W-:Y:S01]  /*09e0*/  ISETP.GE.AND P5, PT, R7, UR13, PT ;  /* 0x0000000d07007c0c */ /* 0x000fe2000bfa6270 */
[----:B------:R-:W-:Y:S01]  /*09f0*/  VIADD R7, R18, 0x30 ;  /* 0x0000003012077836 */ /* 0x000fe20000000000 */
[----:B------:R-:W-:Y:S02]  /*0a00*/  PLOP3.LUT P1, PT, P0, P1, PT, 0x80, 0x0 ;  /* 0x000000000000781c */ /* 0x000fe40000723070 */
[----:B------:R-:W-:Y:S01]  /*0a10*/  ISETP.LT.AND P0, PT, R11, UR18, !P5 ;  /* 0x000000120b007c0c */ /* 0x000fe2000ef01270 */
[----:B------:R-:W-:Y:S01]  /*0a20*/  VIADD R103, R7, UR4 ;  /* 0x0000000407677c36 */ /* 0x000fe20008000000 */
[----:B------:R-:W-:Y:S01]  /*0a30*/  ISETP.LE.OR P2, PT, R11, R104, !P3 ;  /* 0x000000680b00720c */ /* 0x000fe20005f43670 */
[----:B------:R-:W-:Y:S01]  /*0a40*/  ULDC.64 UR4, c[0x0][0x230] ;  /* 0x00008c0000047ab9 */ /* 0x000fe20000000a00 */
[----:B------:R-:W-:-:S02]  /*0a50*/  ISETP.GE.AND P4, PT, R7, UR13, PT ;  /* 0x0000000d07007c0c */ /* 0x000fc4000bf86270 */
[----:B------:R-:W-:Y:S02]  /*0a60*/  PLOP3.LUT P2, PT, P0, P2, PT, 0x80, 0x0 ;  /* 0x000000000000781c */ /* 0x000fe40000745070 */
[C---:B------:R-:W-:Y:S02]  /*0a70*/  ISETP.LT.AND P0, PT, R11.reuse, UR18, !P4 ;  /* 0x000000120b007c0c */ /* 0x040fe4000e701270 */
[----:B------:R-:W-:Y:S02]  /*0a80*/  ISETP.LE.OR P3, PT, R11, R103, !P3 ;  /* 0x000000670b00720c */ /* 0x000fe40005f63670 */
[----:B------:R-:W-:Y:S02]  /*0a90*/  LOP3.LUT R10, R10, UR14, RZ, 0xfc, !PT ;  /* 0x0000000e0a0a7c12 */ /* 0x000fe4000f8efcff */
[----:B------:R-:W-:Y:S02]  /*0aa0*/  PLOP3.LUT P3, PT, P0, P3, PT, 0x80, 0x0 ;  /* 0x000000000000781c */ /* 0x000fe40000767070 */
[----:B------:R-:W-:-:S02]  /*0ab0*/  ISETP.GT.AND P0, PT, R105, R11, PT ;  /* 0x0000000b6900720c */ /* 0x000fc40003f04270 */
[----:B------:R-:W-:Y:S02]  /*0ac0*/  PRMT R10, R10, 0x9910, RZ ;  /* 0x000099100a0a7816 */ /* 0x000fe400000000ff */
[----:B------:R-:W-:Y:S02]  /*0ad0*/  SEL R9, RZ, 0x1, P0 ;  /* 0x00000001ff097807 */ /* 0x000fe40000000000 */
[-C--:B------:R-:W-:Y:S02]  /*0ae0*/  ISETP.GT.AND P0, PT, R104, R11.reuse, PT ;  /* 0x0000000b6800720c */ /* 0x080fe40003f04270 */
[----:B------:R-:W-:Y:S02]  /*0af0*/  LOP3.LUT R9, R9, UR14, RZ, 0xfc, !PT ;  /* 0x0000000e09097c12 */ /* 0x000fe4000f8efcff */
[----:B------:R-:W-:Y:S02]  /*0b00*/  SEL R8, RZ, 0x1, P0 ;  /* 0x00000001ff087807 */ /* 0x000fe40000000000 */
[----:B------:R-:W-:-:S02]  /*0b10*/  ISETP.GT.AND P0, PT, R103, R11, PT ;  /* 0x0000000b6700720c */ /* 0x000fc40003f04270 */
[----:B------:R-:W-:Y:S02]  /*0b20*/  LOP3.LUT R8, R8, UR14, RZ, 0xfc, !PT ;  /* 0x0000000e08087c12 */ /* 0x000fe4000f8efcff */
[----:B------:R-:W-:Y:S02]  /*0b30*/  SEL R7, RZ, 0x1, P0 ;  /* 0x00000001ff077807 */ /* 0x000fe40000000000 */
[----:B------:R-:W-:Y:S02]  /*0b40*/  ISETP.NE.AND P0, PT, R12, RZ, PT ;  /* 0x000000ff0c00720c */ /* 0x000fe40003f05270 */
[----:B------:R-:W-:Y:S02]  /*0b50*/  LOP3.LUT R7, R7, UR14, RZ, 0xfc, !PT ;  /* 0x0000000e07077c12 */ /* 0x000fe4000f8efcff */
[----:B------:R-:W-:Y:S02]  /*0b60*/  PRMT R9, R9, 0x9910, RZ ;  /* 0x0000991009097816 */ /* 0x000fe400000000ff */
[----:B------:R-:W-:-:S02]  /*0b70*/  PRMT R8, R8, 0x9910, RZ ;  /* 0x0000991008087816 */ /* 0x000fc400000000ff */
[----:B------:R-:W-:Y:S02]  /*0b80*/  PRMT R7, R7, 0x9910, RZ ;  /* 0x0000991007077816 */ /* 0x000fe400000000ff */
[----:B------:R-:W-:Y:S01]  /*0b90*/  ISETP.NE.AND P0, PT, R10, RZ, P0 ;  /* 0x000000ff0a00720c */ /* 0x000fe20000705270 */
[----:B------:R-:W-:Y:S01]  /*0ba0*/  VIADD R10, R86, 0x10 ;  /* 0x00000010560a7836 */ /* 0x000fe20000000000 */
[----:B------:R-:W-:Y:S02]  /*0bb0*/  ISETP.NE.AND P1, PT, R9, RZ, P1 ;  /* 0x000000ff0900720c */ /* 0x000fe40000f25270 */
[----:B------:R-:W-:Y:S02]  /*0bc0*/  ISETP.NE.AND P2, PT, R8, RZ, P2 ;  /* 0x000000ff0800720c */ /* 0x000fe40001745270 */
[----:B------:R-:W-:Y:S01]  /*0bd0*/  ISETP.NE.AND P3, PT, R7, RZ, P3 ;  /* 0x000000ff0700720c */ /* 0x000fe20001f65270 */
[----:B------:R-:W-:Y:S01]  /*0be0*/  VIADD R7, R11, 0x10 ;  /* 0x000000100b077836 */ /* 0x000fe20000000000 */
[----:B------:R-:W-:-:S02]  /*0bf0*/  SEL R12, RZ, 0x1, !P0 ;  /* 0x00000001ff0c7807 */ /* 0x000fc40004000000 */
[----:B------:R-:W-:Y:S02]  /*0c00*/  SHF.R.S32.HI R87, RZ, 0x1f, R86 ;  /* 0x0000001fff577819 */ /* 0x000fe40000011456 */
[----:B------:R-:W-:Y:S02]  /*0c10*/  P2R R12, PR, R12, 0xf ;  /* 0x0000000f0c0c7803 */ /* 0x000fe40000000000 */
[----:B------:R-:W-:Y:S02]  /*0c20*/  ISETP.GE.AND P3, PT, R17, UR12, PT ;  /* 0x0000000c11007c0c */ /* 0x000fe4000bf66270 */
[----:B------:R-:W-:Y:S02]  /*0c30*/  ISETP.GE.AND P1, PT, R19, UR12, PT ;  /* 0x0000000c13007c0c */ /* 0x000fe4000bf26270 */
[----:B------:R-:W-:Y:S02]  /*0c40*/  ISETP.LT.AND P0, PT, R10, UR18, !P3 ;  /* 0x000000120a007c0c */ /* 0x000fe4000df01270 */
[----:B------:R-:W-:-:S02]  /*0c50*/  ISETP.GE.AND P2, PT, R6, UR12, PT ;  /* 0x0000000c06007c0c */ /* 0x000fc4000bf46270 */
[----:B------:R-:W-:Y:S02]  /*0c60*/  ISETP.GE.AND P3, PT, R3, UR12, PT ;  /* 0x0000000c03007c0c */ /* 0x000fe4000bf66270 */
[----:B------:R-:W-:Y:S02]  /*0c70*/  SEL R9, RZ, 0x1, !P0 ;  /* 0x00000001ff097807 */ /* 0x000fe40004000000 */
[C---:B------:R-:W-:Y:S02]  /*0c80*/  ISETP.LT.AND P1, PT, R10.reuse, UR18, !P1 ;  /* 0x000000120a007c0c */ /* 0x040fe4000cf21270 */
[C---:B------:R-:W-:Y:S02]  /*0c90*/  ISETP.LT.AND P2, PT, R10.reuse, UR18, !P2 ;  /* 0x000000120a007c0c */ /* 0x040fe4000d741270 */
[----:B------:R-:W-:-:S04]  /*0ca0*/  ISETP.LT.AND P3, PT, R10, UR18, !P3 ;  /* 0x000000120a007c0c */ /* 0x000fc8000df61270 */
[----:B------:R-:W-:Y:S02]  /*0cb0*/  P2R R9, PR, R9, 0xf ;  /* 0x0000000f09097803 */ /* 0x000fe40000000000 */
[----:B------:R-:W-:Y:S02]  /*0cc0*/  ISETP.NE.AND P2, PT, R109, RZ, PT ;  /* 0x000000ff6d00720c */ /* 0x000fe40003f45270 */
[----:B------:R-:W-:Y:S02]  /*0cd0*/  ISETP.NE.AND P3, PT, RZ, UR14, PT ;  /* 0x0000000eff007c0c */ /* 0x000fe4000bf65270 */
[C---:B------:R-:W-:Y:S02]  /*0ce0*/  ISETP.LT.AND P1, PT, R7.reuse, UR18, !P2 ;  /* 0x0000001207007c0c */ /* 0x040fe4000d721270 */
[----:B------:R-:W-:-:S04]  /*0cf0*/  ISETP.LE.OR P0, PT, R7, R106, !P3 ;  /* 0x0000006a0700720c */ /* 0x000fc80005f03670 */
[----:B------:R-:W-:Y:S02]  /*0d00*/  PLOP3.LUT P2, PT, P1, P0, PT, 0x80, 0x0 ;  /* 0x000000000000781c */ /* 0x000fe40000f41070 */
[C---:B------:R-:W-:Y:S02]  /*0d10*/  ISETP.LT.AND P0, PT, R7.reuse, UR18, !P6 ;  /* 0x0000001207007c0c */ /* 0x040fe4000f701270 */
[C---:B------:R-:W-:Y:S02]  /*0d20*/  ISETP.LE.OR P1, PT, R7.reuse, R105, !P3 ;  /* 0x000000690700720c */ /* 0x040fe40005f23670 */
[----:B------:R-:W-:Y:S02]  /*0d30*/  P2R R22, PR, RZ, 0x4 ;  /* 0x00000004ff167803 */ /* 0x000fe40000000000 */
[----:B------:R-:W-:Y:S02]  /*0d40*/  PLOP3.LUT P1, PT, P0, P1, PT, 0x80, 0x0 ;  /* 0x000000000000781c */ /* 0x000fe40000723070 */
[----:B------:R-:W-:-:S02]  /*0d50*/  ISETP.LT.AND P0, PT, R7, UR18, !P5 ;  /* 0x0000001207007c0c */ /* 0x000fc4000ef01270 */
[C---:B------:R-:W-:Y:S02]  /*0d60*/  ISETP.LE.OR P2, PT, R7.reuse, R104, !P3 ;  /* 0x000000680700720c */ /* 0x040fe40005f43670 */
[C---:B------:R-:W-:Y:S02]  /*0d70*/  ISETP.LE.OR P3, PT, R7.reuse, R103, !P3 ;  /* 0x000000670700720c */ /* 0x040fe40005f63670 */
[----:B------:R-:W-:Y:S02]  /*0d80*/  PLOP3.LUT P2, PT, P0, P2, PT, 0x80, 0x0 ;  /* 0x000000000000781c */ /* 0x000fe40000745070 */
[----:B------:R-:W-:-:S04]  /*0d90*/  ISETP.LT.AND P0, PT, R7, UR18, !P4 ;  /* 0x0000001207007c0c */ /* 0x000fc8000e701270 */
[----:B------:R-:W-:Y:S02]  /*0da0*/  PLOP3.LUT P3, PT, P0, P3, PT, 0x80, 0x0 ;  /* 0x000000000000781c */ /* 0x000fe40000767070 */
[----:B------:R-:W-:-:S04]  /*0db0*/  ISETP.GT.AND P0, PT, R106, R7, PT ;  /* 0x000000076a00720c */ /* 0x000fc80003f04270 */
[----:B------:R-:W-:Y:S02]  /*0dc0*/  SEL R21, RZ, 0x1, P0 ;  /* 0x00000001ff157807 */ /* 0x000fe40000000000 */
[-C--:B------:R-:W-:Y:S02]  /*0dd0*/  ISETP.GT.AND P0, PT, R105, R7.reuse, PT ;  /* 0x000000076900720c */ /* 0x080fe40003f04270 */
[----:B------:R-:W-:Y:S02]  /*0de0*/  LOP3.LUT R21, R21, UR14, RZ, 0xfc, !PT ;  /* 0x0000000e15157c12 */ /* 0x000fe4000f8efcff */
[----:B------:R-:W-:Y:S02]  /*0df0*/  SEL R20, RZ, 0x1, P0 ;  /* 0x00000001ff147807 */ /* 0x000fe40000000000 */
[----:B------:R-:W-:Y:S02]  /*0e00*/  ISETP.GT.AND P0, PT, R104, R7, PT ;  /* 0x000000076800720c */ /* 0x000fe40003f04270 */
[----:B------:R-:W-:-:S02]  /*0e10*/  LOP3.LUT R20, R20, UR14, RZ, 0xfc, !PT ;  /* 0x0000000e14147c12 */ /* 0x000fc4000f8efcff */
[----:B------:R-:W-:Y:S02]  /*0e20*/  SEL R8, RZ, 0x1, P0 ;  /* 0x00000001ff087807 */ /* 0x000fe40000000000 */
[----:B------:R-:W-:Y:S02]  /*0e30*/  ISETP.GT.AND P0, PT, R103, R7, PT ;  /* 0x000000076700720c */ /* 0x000fe40003f04270 */
[----:B------:R-:W-:Y:S02]  /*0e40*/  LOP3.LUT R8, R8, UR14, RZ, 0xfc, !PT ;  /* 0x0000000e08087c12 */ /* 0x000fe4000f8efcff */
[----:B------:R-:W-:Y:S02]  /*0e50*/  SEL R7, RZ, 0x1, P0 ;  /* 0x00000001ff077807 */ /* 0x000fe40000000000 */
[----:B------:R-:W-:Y:S02]  /*0e60*/  ISETP.NE.AND P0, PT, R22, RZ, PT ;  /* 0x000000ff1600720c */ /* 0x000fe40003f05270 */
[----:B------:R-:W-:-:S02]  /*0e70*/  LOP3.LUT R7, R7, UR14, RZ, 0xfc, !PT ;  /* 0x0000000e07077c12 */ /* 0x000fc4000f8efcff */
[----:B------:R-:W-:Y:S02]  /*0e80*/  PRMT R21, R21, 0x9910, RZ ;  /* 0x0000991015157816 */ /* 0x000fe400000000ff */
[----:B------:R-:W-:Y:S02]  /*0e90*/  PRMT R8, R8, 0x9910, RZ ;  /* 0x0000991008087816 */ /* 0x000fe400000000ff */
[----:B------:R-:W-:Y:S02]  /*0ea0*/  PRMT R20, R20, 0x9910, RZ ;  /* 0x0000991014147816 */ /* 0x000fe400000000ff */
[----:B------:R-:W-:Y:S02]  /*0eb0*/  PRMT R7, R7, 0x9910, RZ ;  /* 0x0000991007077816 */ /* 0x000fe400000000ff */
[----:B------:R-:W-:Y:S02]  /*0ec0*/  ISETP.NE.AND P0, PT, R21, RZ, P0 ;  /* 0x000000ff1500720c */ /* 0x000fe40000705270 */
[----:B------:R-:W-:-:S02]  /*0ed0*/  ISETP.NE.AND P2, PT, R8, RZ, P2 ;  /* 0x000000ff0800720c */ /* 0x000fc40001745270 */
[----:B------:R-:W-:Y:S02]  /*0ee0*/  ISETP.NE.AND P1, PT, R20, RZ, P1 ;  /* 0x000000ff1400720c */ /* 0x000fe40000f25270 */
[----:B------:R-:W-:Y:S01]  /*0ef0*/  ISETP.NE.AND P3, PT, R7, RZ, P3 ;  /* 0x000000ff0700720c */ /* 0x000fe20001f65270 */
[----:B------:R-:W-:Y:S01]  /*0f00*/  VIADD R7, R86, 0x20 ;  /* 0x0000002056077836 */ /* 0x000fe20000000000 */
[----:B------:R-:W-:-:S04]  /*0f10*/  SEL R8, RZ, 0x1, !P0 ;  /* 0x00000001ff087807 */ /* 0x000fc80004000000 */
[----:B------:R-:W-:Y:S02]  /*0f20*/  P2R R8, PR, R8, 0xf ;  /* 0x0000000f08087803 */ /* 0x000fe40000000000 */
[----:B------:R-:W-:Y:S02]  /*0f30*/  ISETP.GE.AND P3, PT, R17, UR12, PT ;  /* 0x0000000c11007c0c */ /* 0x000fe4000bf66270 */
[----:B------:R-:W-:Y:S02]  /*0f40*/  ISETP.GE.AND P1, PT, R19, UR12, PT ;  /* 0x0000000c13007c0c */ /* 0x000fe4000bf26270 */
[----:B------:R-:W-:Y:S02]  /*0f50*/  ISETP.LT.AND P0, PT, R7, UR18, !P3 ;  /* 0x0000001207007c0c */ /* 0x000fe4000df01270 */
[----:B------:R-:W-:Y:S02]  /*0f60*/  ISETP.GE.AND P2, PT, R6, UR12, PT ;  /* 0x0000000c06007c0c */ /* 0x000fe4000bf46270 */
[----:B------:R-:W-:Y:S01]  /*0f70*/  ISETP.GE.AND P3, PT, R3, UR12, PT ;  /* 0x0000000c03007c0c */ /* 0x000fe2000bf66270 */
[----:B------:R-:W-:Y:S01]  /*0f80*/  VIADD R3, R11, 0x20 ;  /* 0x000000200b037836 */ /* 0x000fe20000000000 */
[----:B------:R-:W-:-:S02]  /*0f90*/  SEL R6, RZ, 0x1, !P0 ;  /* 0x00000001ff067807 */ /* 0x000fc40004000000 */
        /* <DEDUP_REMOVED lines=28> */
[----:B------:R-:W-:Y:S02]  /*1160*/  PRMT R20, R20, 0x9910, RZ ;  /* 0x0000991014147816 */ /* 0x000fe400000000ff */
[----:B------:R-:W-:Y:S02]  /*1170*/  SEL R3, RZ, 0x1, P0 ;  /* 0x00000001ff037807 */ /* 0x000fe40000000000 */
[----:B------:R-:W-:Y:S02]  /*1180*/  ISETP.NE.AND P1, PT, R20, RZ, P1 ;  /* 0x000000ff1400720c */ /* 0x000fe40000f25270 */
[----:B------:R-:W-:-:S02]  /*1190*/  LOP3.LUT R3, R3, UR14, RZ, 0xfc, !PT ;  /* 0x0000000e03037c12 */ /* 0x000fc4000f8efcff */
[----:B------:R-:W-:Y:S02]  /*11a0*/  SHF.R.S32.HI R20, RZ, 0x1f, R17 ;  /* 0x0000001fff147819 */ /* 0x000fe40000011411 */
[----:B------:R-:W-:Y:S01]  /*11b0*/  ISETP.NE.AND P0, PT, R22, RZ, PT ;  /* 0x000000ff1600720c */ /* 0x000fe20003f05270 */
[----:B------:R-:W-:Y:S01]  /*11c0*/  IMAD.WIDE.U32 R22, R17, UR4, R86 ;  /* 0x0000000411167c25 */ /* 0x000fe2000f8e0056 */
[----:B------:R-:W-:Y:S02]  /*11d0*/  LOP3.LUT R19, R19, UR14, RZ, 0xfc, !PT ;  /* 0x0000000e13137c12 */ /* 0x000fe4000f8efcff */
[----:B------:R-:W-:Y:S01]  /*11e0*/  PRMT R21, R21, 0x9910, RZ ;  /* 0x0000991015157816 */ /* 0x000fe200000000ff */
[----:B------:R-:W-:Y:S01]  /*11f0*/  IMAD R20, R20, UR4, RZ ;  /* 0x0000000414147c24 */ /* 0x000fe2000f8e02ff */
[----:B------:R-:W-:Y:S02]  /*1200*/  PRMT R3, R3, 0x9910, RZ ;  /* 0x0000991003037816 */ /* 0x000fe400000000ff */
[----:B------:R-:W-:Y:S01]  /*1210*/  PRMT R19, R19, 0x9910, RZ ;  /* 0x0000991013137816 */ /* 0x000fe200000000ff */
[----:B------:R-:W-:Y:S01]  /*1220*/  IMAD R20, R17, UR5, R20 ;  /* 0x0000000511147c24 */ /* 0x000fe2000f8e0214 */
[----:B------:R-:W-:Y:S01]  /*1230*/  ISETP.NE.AND P0, PT, R21, RZ, P0 ;  /* 0x000000ff1500720c */ /* 0x000fe20000705270 */
[----:B------:R-:W-:Y:S01]  /*1240*/  ULDC.64 UR4, c[0x0][0x258] ;  /* 0x0000960000047ab9 */ /* 0x000fe20000000a00 */
[----:B------:R-:W-:Y:S01]  /*1250*/  ISETP.NE.AND P3, PT, R3, RZ, P3 ;  /* 0x000000ff0300720c */ /* 0x000fe20001f65270 */
[----:B------:R-:W-:Y:S01]  /*1260*/  IMAD.IADD R20, R23, 0x1, R20 ;  /* 0x0000000117147824 */ /* 0x000fe200078e0214 */
[----:B------:R-:W-:-:S02]  /*1270*/  ISETP.NE.AND P2, PT, R19, RZ, P2 ;  /* 0x000000ff1300720c */ /* 0x000fc40001745270 */
[----:B------:R-:W-:Y:S02]  /*1280*/  SEL R3, RZ, 0x1, !P0 ;  /* 0x00000001ff037807 */ /* 0x000fe40004000000 */
[----:B------:R-:W-:Y:S02]  /*1290*/  SHF.R.S32.HI R19, RZ, 0x1f, R18 ;  /* 0x0000001fff137819 */ /* 0x000fe40000011412 */
[----:B------:R-:W-:Y:S02]  /*12a0*/  P2R R3, PR, R3, 0xf ;  /* 0x0000000f03037803 */ /* 0x000fe40000000000 */
[C---:B----4-:R-:W-:Y:S02]  /*12b0*/  LEA R4, P0, R22.reuse, R4, 0x3 ;  /* 0x0000000416047211 */ /* 0x050fe400078018ff */
[----:B------:R-:W-:Y:S02]  /*12c0*/  ISETP.NE.AND P2, PT, R109, RZ, PT ;  /* 0x000000ff6d00720c */ /* 0x000fe40003f45270 */
[----:B------:R-:W-:Y:S01]  /*12d0*/  LEA.HI.X R5, R22, R5, R20, 0x3, P0 ;  /* 0x0000000516057211 */ /* 0x000fe200000f1c14 */
[----:B------:R-:W-:Y:S01]  /*12e0*/  IMAD.WIDE.U32 R22, R11, UR4, R18 ;  /* 0x000000040b167c25 */ /* 0x000fe2000f8e0012 */
[----:B------:R-:W-:-:S02]  /*12f0*/  SHF.R.S32.HI R20, RZ, 0x1f, R11 ;  /* 0x0000001fff147819 */ /* 0x000fc4000001140b */
[----:B------:R-:W-:-:S03]  /*1300*/  LEA R68, P0, R22, R68, 0x3 ;  /* 0x0000004416447211 */ /* 0x000fc600078018ff */
[----:B------:R-:W-:Y:S01]  /*1310*/  IMAD R20, R20, UR4, RZ ;  /* 0x0000000414147c24 */ /* 0x000fe2000f8e02ff */
[----:B------:R-:W2:Y:S03]  /*1320*/  S2UR UR4, SR_CgaCtaId ;  /* 0x00000000000479c3 */ /* 0x000ea60000008800 */
[----:B------:R-:W-:Y:S01]  /*1330*/  IMAD R18, R11, UR5, R20 ;  /* 0x000000050b127c24 */ /* 0x000fe2000f8e0214 */
[----:B------:R-:W-:-:S03]  /*1340*/  USHF.R.S32.HI UR5, URZ, 0x1f, UR6 ;  /* 0x0000001f3f057899 */ /* 0x000fc60008011406 */
[----:B------:R-:W-:Y:S01]  /*1350*/  IMAD.IADD R18, R23, 0x1, R18 ;  /* 0x0000000117127824 */ /* 0x000fe200078e0212 */
[----:B------:R-:W-:-:S03]  /*1360*/  ULEA.HI UR5, UR5, UR6, URZ, 0x4 ;  /* 0x0000000605057291 */ /* 0x000fc6000f8f203f */
[----:B------:R-:W-:Y:S01]  /*1370*/  UMOV UR6, 0x400 ;  /* 0x0000040000067882 */ /* 0x000fe20000000000 */
[----:B------:R-:W-:Y:S01]  /*1380*/  LEA.HI.X R69, R22, R69, R18, 0x3, P0 ;  /* 0x0000004516457211 */ /* 0x000fe200000f1c12 */
[----:B------:R-:W-:Y:S01]  /*1390*/  VIADD R18, R17, 0x8 ;  /* 0x0000000811127836 */ /* 0x000fe20000000000 */
[----:B------:R-:W-:-:S04]  /*13a0*/  USHF.R.S32.HI UR37, URZ, 0x4, UR5 ;  /* 0x000000043f257899 */ /* 0x000fc80008011405 */
[----:B------:R-:W-:Y:S01]  /*13b0*/  ISETP.GE.AND P3, PT, R18, UR12, PT ;  /* 0x0000000c12007c0c */ /* 0x000fe2000bf66270 */
[C---:B------:R-:W-:Y:S01]  /*13c0*/  VIADD R18, R17.reuse, 0xa ;  /* 0x0000000a11127836 */ /* 0x040fe20000000000 */
[----:B------:R-:W-:Y:S02]  /*13d0*/  UISETP.LT.AND UP0, UPT, UR46, UR37, UPT ;  /* 0x000000252e00728c */ /* 0x000fe4000bf01270 */
[----:B------:R-:W-:Y:S02]  /*13e0*/  ISETP.LT.AND P0, PT, R86, UR18, !P3 ;  /* 0x0000001256007c0c */ /* 0x000fe4000df01270 */
[----:B------:R-:W-:Y:S01]  /*13f0*/  ISETP.GE.AND P1, PT, R18, UR12, PT ;  /* 0x0000000c12007c0c */ /* 0x000fe2000bf26270 */
[C---:B------:R-:W-:Y:S01]  /*1400*/  VIADD R18, R17.reuse, 0xc ;  /* 0x0000000c11127836 */ /* 0x040fe20000000000 */
[----:B------:R-:W-:Y:S01]  /*1410*/  SEL R21, RZ, 0x100, !P0 ;  /* 0x00000100ff157807 */ /* 0x000fe20004000000 */
[----:B------:R-:W-:Y:S01]  /*1420*/  VIADD R17, R17, 0xe ;  /* 0x0000000e11117836 */ /* 0x000fe20000000000 */
[----:B------:R-:W-:Y:S01]  /*1430*/  P2R R112, PR, RZ, 0x2 ;  /* 0x00000002ff707803 */ /* 0x000fe20000000000 */
[----:B------:R-:W-:Y:S01]  /*1440*/  USEL UR5, UR46, UR37, UP0 ;  /* 0x000000252e057287 */ /* 0x000fe20008000000 */
[----:B------:R-:W-:Y:S01]  /*1450*/  ISETP.LT.AND P0, PT, R86, UR18, !P1 ;  /* 0x0000001256007c0c */ /* 0x000fe2000cf01270 */
[----:B--2---:R-:W-:Y:S01]  /*1460*/  ULEA UR4, UR4, UR6, 0x18 ;  /* 0x0000000604047291 */ /* 0x004fe2000f8ec03f */
[----:B------:R-:W-:-:S02]  /*1470*/  ISETP.GE.AND P1, PT, R18, UR12, PT ;  /* 0x0000000c12007c0c */ /* 0x000fc4000bf26270 */
[----:B------:R-:W-:Y:S01]  /*1480*/  SEL R20, RZ, 0x200, !P0 ;  /* 0x00000200ff147807 */ /* 0x000fe20004000000 */
[----:B------:R-:W-:Y:S01]  /*1490*/  ULDC.64 UR6, c[0x0][0x248] ;  /* 0x0000920000067ab9 */ /* 0x000fe20000000a00 */
[----:B------:R-:W-:Y:S01]  /*14a0*/  P2R R111, PR, RZ, 0x2 ;  /* 0x00000002ff6f7803 */ /* 0x000fe20000000000 */
[----:B------:R-:W-:Y:S01]  /*14b0*/  UIADD3 UR27, UP0, UR6, -UR22, URZ ;  /* 0x80000016061b7290 */ /* 0x000fe2000ff1e03f */
[----:B------:R-:W-:Y:S02]  /*14c0*/  ISETP.LT.AND P0, PT, R86, UR18, !P1 ;  /* 0x0000001256007c0c */ /* 0x000fe4000cf01270 */
[----:B------:R-:W-:Y:S01]  /*14d0*/  ISETP.GE.AND P1, PT, R17, UR12, PT ;  /* 0x0000000c11007c0c */ /* 0x000fe2000bf26270 */
[----:B------:R-:W-:Y:S01]  /*14e0*/  UIADD3.X UR12, UR9, UR9, URZ, UP1, !UPT ;  /* 0x00000009090c7290 */ /* 0x000fe20008ffe43f */
[----:B------:R-:W-:Y:S01]  /*14f0*/  SHF.R.S32.HI R17, RZ, 0x1f, R16 ;  /* 0x0000001fff117819 */ /* 0x000fe20000011410 */
[----:B------:R-:W-:Y:S01]  /*1500*/  UIADD3 UR21, UP2, UP1, UR21, UR21, UR21 ;  /* 0x0000001515157290 */ /* 0x000fe2000f95e015 */
[----:B------:R-:W-:Y:S01]  /*1510*/  SEL R19, RZ, 0x400, !P0 ;  /* 0x00000400ff137807 */ /* 0x000fe20004000000 */
[----:B------:R-:W-:Y:S01]  /*1520*/  UIADD3.X UR26, UR7, ~UR23, URZ, UP0, !UPT ;  /* 0x80000017071a7290 */ /* 0x000fe200087fe43f */
[----:B------:R-:W-:Y:S01]  /*1530*/  LEA.HI R28, R17, R16, RZ, 0x4 ;  /* 0x00000010111c7211 */ /* 0x000fe200078f20ff */
[----:B------:R-:W-:Y:S01]  /*1540*/  UIADD3.X UR12, UR12, UR12, UR12, UP2, UP1 ;  /* 0x0000000c0c0c7290 */ /* 0x000fe200097e240c */
[----:B------:R-:W-:Y:S01]  /*1550*/  SHF.R.S32.HI R17, RZ, 0x1f, R14 ;  /* 0x0000001fff117819 */ /* 0x000fe2000001140e */
[----:B------:R-:W-:Y:S01]  /*1560*/  UIADD3 UR21, UP1, UP0, UR27, UR8, UR21 ;  /* 0x000000081b157290 */ /* 0x000fe2000f83e015 */
[----:B------:R-:W-:Y:S01]  /*1570*/  LOP3.LUT R28, R28, 0xfffffff0, RZ, 0xc0, !PT ;  /* 0xfffffff01c1c7812 */ /* 0x000fe200078ec0ff */
[----:B------:R-:W-:Y:S01]  /*1580*/  UISETP.NE.AND UP2, UPT, UR5, 0x1, UPT ;  /* 0x000000010500788c */ /* 0x000fe2000bf45270 */
[----:B------:R-:W-:Y:S01]  /*1590*/  LEA.HI R22, R17, R14, RZ, 0x2 ;  /* 0x0000000e11167211 */ /* 0x000fe200078f10ff */
[----:B------:R-:W-:Y:S01]  /*15a0*/  UIADD3.X UR12, UR26, UR9, UR12, UP1, UP0 ;  /* 0x000000091a0c7290 */ /* 0x000fe20008fe040c */
[----:B------:R-:W-:Y:S01]  /*15b0*/  ISETP.LT.AND P0, PT, R86, UR18, !P1 ;  /* 0x0000001256007c0c */ /* 0x000fe2000cf01270 */
[----:B------:R-:W-:Y:S01]  /*15c0*/  IMAD.IADD R16, R16, 0x1, -R28 ;  /* 0x0000000110107824 */ /* 0x000fe200078e0a1c */
[----:B------:R-:W-:Y:S01]  /*15d0*/  LOP3.LUT R23, R22, 0x7ffffffc, RZ, 0xc0, !PT ;  /* 0x7ffffffc16177812 */ /* 0x000fe200078ec0ff */
[----:B------:R-:W-:Y:S01]  /*15e0*/  UIADD3 UR28, UP0, UR21, UR22, URZ ;  /* 0x00000016151c7290 */ /* 0x000fe2000ff1e03f */
[----:B------:R-:W-:Y:S01]  /*15f0*/  SEL R18, RZ, 0x800, !P0 ;  /* 0x00000800ff127807 */ /* 0x000fe20004000000 */
[----:B------:R-:W-:Y:S01]  /*1600*/  ULDC.64 UR26, c[0x0][0x278] ;  /* 0x00009e00001a7ab9 */ /* 0x000fe20000000a00 */
[----:B------:R-:W-:Y:S01]  /*1610*/  SHF.R.S32.HI R27, RZ, 0x1f, R16 ;  /* 0x0000001fff1b7819 */ /* 0x000fe20000011410 */
[----:B------:R-:W-:Y:S01]  /*1620*/  IMAD.IADD R23, R14, 0x1, -R23 ;  /* 0x000000010e177824 */ /* 0x000fe200078e0a17 */
[-C--:B------:R-:W-:Y:S01]  /*1630*/  LEA.HI R26, R16, R16.reuse, RZ, 0x1 ;  /* 0x00000010101a7211 */ /* 0x080fe200078f08ff */
[----:B------:R-:W-:Y:S01]  /*1640*/  UIADD3.X UR29, UR12, UR23, URZ, UP0, !UPT ;  /* 0x000000170c1d7290 */ /* 0x000fe200087fe43f */
[----:B------:R-:W-:Y:S01]  /*1650*/  LEA.HI R24, R27, R16, RZ, 0x3 ;  /* 0x000000101b187211 */ /* 0x000fe200078f18ff */
[----:B------:R-:W-:Y:S01]  /*1660*/  IMAD.SHL.U32 R23, R23, 0x2, RZ ;  /* 0x0000000217177824 */ /* 0x000fe200078e00ff */
[----:B------:R-:W-:Y:S01]  /*1670*/  LOP3.LUT R25, R26, 0x1ffffffe, RZ, 0xc0, !PT ;  /* 0x1ffffffe1a197812 */ /* 0x000fe200078ec0ff */
[----:B------:R-:W-:Y:S01]  /*1680*/  ULDC.64 UR22, c[0x0][0x270] ;  /* 0x00009c0000167ab9 */ /* 0x000fe20000000a00 */
[----:B------:R-:W-:Y:S01]  /*1690*/  SHF.R.S32.HI R27, RZ, 0x1, R26 ;  /* 0x00000001ff1b7819 */ /* 0x000fe2000001141a */
[----:B------:R-:W-:Y:S01]  /*16a0*/  UIADD3 UR21, UP1, UR22, -UR26, URZ ;  /* 0x8000001a16157290 */ /* 0x000fe2000ff3e03f */
[----:B------:R-:W-:Y:S01]  /*16b0*/  LEA.HI.SX32 R24, R24, R23, 0x1d ;  /* 0x0000001718187211 */ /* 0x000fe200078feaff */
[----:B------:R-:W-:Y:S01]  /*16c0*/  IMAD.IADD R25, R16, 0x1, -R25 ;  /* 0x0000000110197824 */ /* 0x000fe200078e0a19 */
[----:B------:R-:W-:Y:S01]  /*16d0*/  SHF.R.S32.HI R23, RZ, 0x2, R22 ;  /* 0x00000002ff177819 */ /* 0x000fe20000011416 */
[----:B------:R-:W-:Y:S01]  /*16e0*/  UIADD3 UR21, UP0, UR21, UR10, URZ ;  /* 0x0000000a15157290 */ /* 0x000fe2000ff1e03f */
[----:B------:R-:W-:Y:S01]  /*16f0*/  SHF.R.S32.HI R26, RZ, 0x1f, R26 ;  /* 0x0000001fff1a7819 */ /* 0x000fe2000001141a */
[----:B------:R-:W-:Y:S01]  /*1700*/  IMAD R25, R25, 0x8, R24 ;  /* 0x0000000819197824 */ /* 0x000fe200078e0218 */
[----:B------:R-:W-:Y:S01]  /*1710*/  IADD3 R30, P0, R4, UR8, RZ ;  /* 0x00000008041e7c10 */ /* 0x000fe2000ff1e0ff */
[----:B------:R-:W-:Y:S01]  /*1720*/  UIADD3.X UR12, UR11, UR23, ~UR27, UP0, UP1 ;  /* 0x000000170b0c7290 */ /* 0x000fe200087e2c1b */
[----:B------:R-:W-:Y:S01]  /*1730*/  LOP3.LUT R16, R23, 0x2, RZ, 0xc0, !PT ;  /* 0x0000000217107812 */ /* 0x000fe200078ec0ff */
[----:B------:R-:W-:Y:S01]  /*1740*/  UIADD3 UR21, UP0, UR21, UR26, URZ ;  /* 0x0000001a15157290 */ /* 0x000fe2000ff1e03f */
[----:B------:R-:W-:-:S02]  /*1750*/  LOP3.LUT R15, R20, R21, R15, 0xfe, !PT ;  /* 0x00000015140f7212 */ /* 0x000fc400078efe0f */
[----:B------:R-:W-:Y:S01]  /*1760*/  LEA.HI R26, R26, R27, RZ, 0x2 ;  /* 0x0000001b1a1a7211 */ /* 0x000fe200078f10ff */
[----:B------:R-:W-:Y:S01]  /*1770*/  IMAD.SHL.U32 R16, R16, 0x4, RZ ;  /* 0x0000000410107824 */ /* 0x000fe200078e00ff */
[----:B------:R-:W-:Y:S01]  /*1780*/  IADD3.X R31, R5, UR9, RZ, P0, !PT ;  /* 0x00000009051f7c10 */ /* 0x000fe200087fe4ff */
[----:B------:R-:W-:Y:S01]  /*1790*/  UIADD3.X UR12, UR12, UR27, URZ, UP0, !UPT ;  /* 0x0000001b0c0c7290 */ /* 0x000fe200087fe43f */
[----:B------:R-:W-:Y:S01]  /*17a0*/  LOP3.LUT R18, R18, R19, R15, 0xfe, !PT ;  /* 0x0000001312127212 */ /* 0x000fe200078efe0f */
[----:B------:R-:W-:Y:S01]  /*17b0*/  UISETP.NE.AND UP0, UPT, UR5, 0x2, UPT ;  /* 0x000000020500788c */ /* 0x000fe2000bf05270 */
[----:B------:R-:W-:Y:S02]  /*17c0*/  ISETP.NE.AND P0, PT, RZ, UR5, PT ;  /* 0x00000005ff007c0c */ /* 0x000fe4000bf05270 */
[----:B------:R-:W-:Y:S02]  /*17d0*/  LOP3.LUT R23, R23, 0x1, RZ, 0xc0, !PT ;  /* 0x0000000117177812 */ /* 0x000fe400078ec0ff */
[----:B------:R-:W-:-:S02]  /*17e0*/  LOP3.LUT R22, R22, 0xfffffffc, RZ, 0xc0, !PT ;  /* 0xfffffffc16167812 */ /* 0x000fc400078ec0ff */
[----:B------:R-:W-:Y:S02]  /*17f0*/  LOP3.LUT R26, R26, 0x3fffffc, RZ, 0xc0, !PT ;  /* 0x03fffffc1a1a7812 */ /* 0x000fe400078ec0ff */
[----:B------:R-:W-:Y:S02]  /*1800*/  SEL R18, R18, RZ, P0 ;  /* 0x000000ff12127207 */ /* 0x000fe40000000000 */
[----:B------:R-:W-:Y:S02]  /*1810*/  LOP3.LUT R16, R16, 0xfffffffc, R23, 0xe2, !PT ;  /* 0xfffffffc10107812 */ /* 0x000fe400078ee217 */
[----:B------:R-:W-:Y:S01]  /*1820*/  IADD3 R27, R22, R27, -R26 ;  /* 0x0000001b161b7210 */ /* 0x000fe20007ffe81a */
[----:B------:R-:W-:Y:S01]  /*1830*/  IMAD.SHL.U32 R19, R18, 0x8, RZ ;  /* 0x0000000812137824 */ /* 0x000fe200078e00ff */
[----:B------:R-:W-:Y:S02]  /*1840*/  LOP3.LUT R16, R16, R25, RZ, 0x3c, !PT ;  /* 0x0000001910107212 */ /* 0x000fe400078e3cff */
[----:B------:R-:W-:Y:S01]  /*1850*/  P2R R110, PR, RZ, 0x2 ;  /* 0x00000002ff6e7803 */ /* 0x000fe20000000000 */
[----:B------:R-:W-:Y:S01]  /*1860*/  IMAD R27, R27, 0x40, R28 ;  /* 0x000000401b1b7824 */ /* 0x000fe200078e021c */
[----:B------:R-:W-:Y:S01]  /*1870*/  LOP3.LUT P1, RZ, R19, 0x8, RZ, 0xc0, !PT ;  /* 0x0000000813ff7812 */ /* 0x000fe2000782c0ff */
[C---:B------:R-:W-:Y:S01]  /*1880*/  IMAD.SHL.U32 R19, R18.reuse, 0x4, RZ ;  /* 0x0000000412137824 */ /* 0x040fe200078e00ff */
[----:B------:R-:W-:Y:S01]  /*1890*/  LOP3.LUT R20, R18, 0x100, RZ, 0xc0, !PT ;  /* 0x0000010012147812 */ /* 0x000fe200078ec0ff */
[----:B------:R-:W-:Y:S01]  /*18a0*/  IMAD.IADD R27, R16, 0x1, R27 ;  /* 0x00000001101b7824 */ /* 0x000fe200078e021b */
[----:B------:R-:W-:-:S02]  /*18b0*/  P2R R113, PR, RZ, 0x8 ;  /* 0x00000008ff717803 */ /* 0x000fc40000000000 */
[----:B------:R-:W-:Y:S02]  /*18c0*/  CS2R R28, SRZ ;  /* 0x00000000001c7805 */ /* 0x000fe4000001ff00 */
[----:B------:R-:W-:Y:S01]  /*18d0*/  SHF.R.U32.HI R20, RZ, 0x5, R20 ;  /* 0x00000005ff147819 */ /* 0x000fe20000011614 */
[----:B------:R-:W-:Y:S01]  /*18e0*/  IMAD.SHL.U32 R108, R27, 0x8, RZ ;  /* 0x000000081b6c7824 */ /* 0x000fe200078e00ff */
[----:B------:R-:W-:Y:S02]  /*18f0*/  ISETP.NE.AND P3, PT, RZ, UR14, PT ;  /* 0x0000000eff007c0c */ /* 0x000fe4000bf65270 */
[----:B------:R-:W-:Y:S01]  /*1900*/  P2R R16, PR, RZ, 0x1 ;  /* 0x00000001ff107803 */ /* 0x000fe20000000000 */
[C---:B------:R-:W-:Y:S01]  /*1910*/  VIADD R15, R108.reuse, UR4 ;  /* 0x000000046c0f7c36 */ /* 0x040fe20008000000 */
[----:B------:R-:W-:-:S04]  /*1920*/  LOP3.LUT R107, R108, 0x8, RZ, 0x3c, !PT ;  /* 0x000000086c6b7812 */ /* 0x000fc800078e3cff */
[----:B------:R-:W-:Y:S01]  /*1930*/  @!PT LDS RZ, [RZ] ;  /* 0x00000000fffff984 */ /* 0x000fe20000000800 */
[----:B------:R-:W-:Y:S01]  /*1940*/  @!PT LDS RZ, [RZ] ;  /* 0x00000000fffff984 */ /* 0x000fe20000000800 */
[----:B------:R-:W-:Y:S01]  /*1950*/  @!PT LDS RZ, [RZ] ;  /* 0x00000000fffff984 */ /* 0x000fe20000000800 */
[----:B------:R-:W-:Y:S01]  /*1960*/  LDGSTS.E.LTC128B.64 [R15], desc[UR24][R4.64], P1 ;  /* 0x00000000040f7fae */ /* 0x000fe20008921b58 */
[----:B------:R-:W-:Y:S01]  /*1970*/  LOP3.LUT P1, RZ, R19, 0x8, RZ, 0xc0, !PT ;  /* 0x0000000813ff7812 */ /* 0x000fe2000782c0ff */
[----:B------:R-:W-:-:S12]  /*1980*/  IMAD.SHL.U32 R19, R18, 0x2, RZ ;  /* 0x0000000212137824 */ /* 0x000fd800078e00ff */
[----:B------:R2:W-:Y:S01]  /*1990*/  LDGSTS.E.LTC128B.64 [R15+0x200], desc[UR24][R30.64], P1 ;  /* 0x002000001e0f7fae */ /* 0x0005e20008921b58 */
[----:B------:R-:W-:-:S04]  /*19a0*/  IADD3 R24, P1, R30, UR8, RZ ;  /* 0x000000081e187c10 */ /* 0x000fc8000ff3e0ff */
[----:B------:R-:W-:Y:S02]  /*19b0*/  IADD3.X R25, R31, UR9, RZ, P1, !PT ;  /* 0x000000091f197c10 */ /* 0x000fe40008ffe4ff */
[----:B------:R-:W-:-:S04]  /*19c0*/  IADD3 R22, P1, R24, UR8, RZ ;  /* 0x0000000818167c10 */ /* 0x000fc8000ff3e0ff */
[----:B------:R-:W-:Y:S02]  /*19d0*/  IADD3.X R23, R25, UR9, RZ, P1, !PT ;  /* 0x0000000919177c10 */ /* 0x000fe40008ffe4ff */
[----:B------:R-:W-:Y:S01]  /*19e0*/  LOP3.LUT P1, RZ, R19, 0x8, RZ, 0xc0, !PT ;  /* 0x0000000813ff7812 */ /* 0x000fe2000782c0ff */
[----:B------:R-:W-:-:S12]  /*19f0*/  VIADD R19, R107, UR4 ;  /* 0x000000046b137c36 */ /* 0x000fd80008000000 */
[----:B------:R3:W-:Y:S01]  /*1a00*/  LDGSTS.E.LTC128B.64 [R15+0x400], desc[UR24][R24.64], P1 ;  /* 0x00400000180f7fae */ /* 0x0007e20008921b58 */
[----:B------:R-:W-:Y:S02]  /*1a10*/  LOP3.LUT P1, RZ, R18, 0x8, RZ, 0xc0, !PT ;  /* 0x0000000812ff7812 */ /* 0x000fe4000782c0ff */
[----:B--2---:R-:W-:-:S11]  /*1a20*/  CS2R R30, SRZ ;  /* 0x00000000001e7805 */ /* 0x004fd6000001ff00 */
[----:B------:R2:W-:Y:S01]  /*1a30*/  LDGSTS.E.LTC128B.64 [R15+0x600], desc[UR24][R22.64], P1 ;  /* 0x00600000160f7fae */ /* 0x0005e20008921b58 */
[----:B------:R-:W-:-:S04]  /*1a40*/  IADD3 R26, P1, R22, UR8, RZ ;  /* 0x00000008161a7c10 */ /* 0x000fc8000ff3e0ff */
[----:B------:R-:W-:Y:S02]  /*1a50*/  IADD3.X R27, R23, UR9, RZ, P1, !PT ;  /* 0x00000009171b7c10 */ /* 0x000fe40008ffe4ff */
[----:B------:R-:W-:Y:S02]  /*1a60*/  ISETP.NE.U32.AND P1, PT, R20, RZ, PT ;  /* 0x000000ff1400720c */ /* 0x000fe40003f25070 */
[----:B------:R-:W-:-:S04]  /*1a70*/  LOP3.LUT R20, R18, 0x200, RZ, 0xc0, !PT ;  /* 0x0000020012147812 */ /* 0x000fc800078ec0ff */
[----:B------:R-:W-:-:S07]  /*1a80*/  SHF.R.U32.HI R20, RZ, 0x6, R20 ;  /* 0x00000006ff147819 */ /* 0x000fce0000011614 */
[----:B------:R1:W-:Y:S01]  /*1a90*/  LDGSTS.E.LTC128B.64 [R19], desc[UR24][R26.64], P1 ;  /* 0x000000001a137fae */ /* 0x0003e20008921b58 */
[----:B---3--:R-:W-:-:S04]  /*1aa0*/  IADD3 R24, P1, R26, UR8, RZ ;  /* 0x000000081a187c10 */ /* 0x008fc8000ff3e0ff */
[----:B------:R-:W-:Y:S02]  /*1ab0*/  IADD3.X R25, R27, UR9, RZ, P1, !PT ;  /* 0x000000091b197c10 */ /* 0x000fe40008ffe4ff */
[----:B------:R-:W-:Y:S02]  /*1ac0*/  ISETP.NE.U32.AND P1, PT, R20, RZ, PT ;  /* 0x000000ff1400720c */ /* 0x000fe40003f25070 */
[C---:B------:R-:W-:Y:S02]  /*1ad0*/  LOP3.LUT R20, R18.reuse, 0x400, RZ, 0xc0, !PT ;  /* 0x0000040012147812 */ /* 0x040fe400078ec0ff */
[----:B------:R-:W-:Y:S02]  /*1ae0*/  LOP3.LUT R18, R18, 0x800, RZ, 0xc0, !PT ;  /* 0x0000080012127812 */ /* 0x000fe400078ec0ff */
[----:B------:R-:W-:Y:S02]  /*1af0*/  SHF.R.U32.HI R20, RZ, 0x7, R20 ;  /* 0x00000007ff147819 */ /* 0x000fe40000011614 */
[----:B------:R-:W-:-:S05]  /*1b00*/  SHF.R.U32.HI R18, RZ, 0x8, R18 ;  /* 0x00000008ff127819 */ /* 0x000fca0000011612 */
[----:B------:R3:W-:Y:S01]  /*1b10*/  LDGSTS.E.LTC128B.64 [R19+0x200], desc[UR24][R24.64], P1 ;  /* 0x0020000018137fae */ /* 0x0007e20008921b58 */
[----:B--2---:R-:W-:-:S04]  /*1b20*/  IADD3 R22, P1, R24, UR8, RZ ;  /* 0x0000000818167c10 */ /* 0x004fc8000ff3e0ff */
[----:B------:R-:W-:Y:S02]  /*1b30*/  IADD3.X R23, R25, UR9, RZ, P1, !PT ;  /* 0x0000000919177c10 */ /* 0x000fe40008ffe4ff */
[----:B------:R-:W-:Y:S02]  /*1b40*/  ISETP.NE.U32.AND P1, PT, R20, RZ, PT ;  /* 0x000000ff1400720c */ /* 0x000fe40003f25070 */
[----:B-1----:R-:W-:-:S11]  /*1b50*/  CS2R R26, SRZ ;  /* 0x00000000001a7805 */ /* 0x002fd6000001ff00 */
[----:B------:R1:W-:Y:S01]  /*1b60*/  LDGSTS.E.LTC128B.64 [R19+0x400], desc[UR24][R22.64], P1 ;  /* 0x0040000016137fae */ /* 0x0003e20008921b58 */
[----:B------:R-:W-:-:S04]  /*1b70*/  IADD3 R20, P1, R22, UR8, RZ ;  /* 0x0000000816147c10 */ /* 0x000fc8000ff3e0ff */
[----:B------:R-:W-:Y:S02]  /*1b80*/  IADD3.X R21, R23, UR9, RZ, P1, !PT ;  /* 0x0000000917157c10 */ /* 0x000fe40008ffe4ff */
[----:B------:R-:W-:Y:S01]  /*1b90*/  ISETP.NE.U32.AND P1, PT, R18, RZ, PT ;  /* 0x000000ff1200720c */ /* 0x000fe20003f25070 */
[----:B------:R-:W-:-:S05]  /*1ba0*/  VIADD R18, R11, 0x8 ;  /* 0x000000080b127836 */ /* 0x000fca0000000000 */
[----:B------:R-:W-:-:S07]  /*1bb0*/  ISETP.LT.AND P2, PT, R18, UR18, !P2 ;  /* 0x0000001212007c0c */ /* 0x000fce000d741270 */
[----:B------:R2:W-:Y:S01]  /*1bc0*/  LDGSTS.E.LTC128B.64 [R19+0x600], desc[UR24][R20.64], P1 ;  /* 0x0060000014137fae */ /* 0x0005e20008921b58 */
[----:B------:R-:W-:-:S04]  /*1bd0*/  ISETP.LE.OR P1, PT, R18, R106, !P3 ;  /* 0x0000006a1200720c */ /* 0x000fc80005f23670 */
[----:B------:R-:W-:Y:S02]  /*1be0*/  PLOP3.LUT P0, PT, P2, P1, PT, 0x80, 0x0 ;  /* 0x000000000000781c */ /* 0x000fe40001703070 */
[C---:B------:R-:W-:Y:S02]  /*1bf0*/  ISETP.LT.AND P2, PT, R18.reuse, UR18, !P6 ;  /* 0x0000001212007c0c */ /* 0x040fe4000f741270 */
[----:B------:R-:W-:Y:S02]  /*1c00*/  ISETP.LE.OR P1, PT, R18, R105, !P3 ;  /* 0x000000691200720c */ /* 0x000fe40005f23670 */
[----:B---3--:R-:W-:Y:S02]  /*1c10*/  P2R R24, PR, RZ, 0x1 ;  /* 0x00000001ff187803 */ /* 0x008fe40000000000 */
[----:B------:R-:W-:Y:S02]  /*1c20*/  PLOP3.LUT P0, PT, P2, P1, PT, 0x80, 0x0 ;  /* 0x000000000000781c */ /* 0x000fe40001703070 */
[----:B------:R-:W-:-:S02]  /*1c30*/  ISETP.NE.AND P2, PT, RZ, UR14, PT ;  /* 0x0000000eff007c0c */ /* 0x000fc4000bf45270 */
[C---:B------:R-:W-:Y:S02]  /*1c40*/  ISETP.LT.AND P1, PT, R18.reuse, UR18, !P5 ;  /* 0x0000001212007c0c */ /* 0x040fe4000ef21270 */
[C---:B------:R-:W-:Y:S02]  /*1c50*/  ISETP.LE.OR P3, PT, R18.reuse, R104, !P2 ;  /* 0x000000681200720c */ /* 0x040fe40005763670 */
[C---:B------:R-:W-:Y:S02]  /*1c60*/  ISETP.LE.OR P2, PT, R18.reuse, R103, !P2 ;  /* 0x000000671200720c */ /* 0x040fe40005743670 */
[----:B------:R-:W-:Y:S02]  /*1c70*/  PLOP3.LUT P3, PT, P1, P3, PT, 0x80, 0x0 ;  /* 0x000000000000781c */ /* 0x000fe40000f67070 */
[----:B------:R-:W-:-:S04]  /*1c80*/  ISETP.LT.AND P1, PT, R18, UR18, !P4 ;  /* 0x0000001212007c0c */ /* 0x000fc8000e721270 */
[----:B------:R-:W-:Y:S02]  /*1c90*/  PLOP3.LUT P2, PT, P1, P2, PT, 0x80, 0x0 ;  /* 0x000000000000781c */ /* 0x000fe40000f45070 */
[----:B------:R-:W-:-:S04]  /*1ca0*/  ISETP.GT.AND P1, PT, R106, R18, PT ;  /* 0x000000126a00720c */ /* 0x000fc80003f24270 */
[----:B-1----:R-:W-:Y:S02]  /*1cb0*/  SEL R23, RZ, 0x1, P1 ;  /* 0x00000001ff177807 */ /* 0x002fe40000800000 */
[-C--:B------:R-:W-:Y:S02]  /*1cc0*/  ISETP.GT.AND P1, PT, R105, R18.reuse, PT ;  /* 0x000000126900720c */ /* 0x080fe40003f24270 */
[----:B------:R-:W-:Y:S02]  /*1cd0*/  LOP3.LUT R23, R23, UR14, RZ, 0xfc, !PT ;  /* 0x0000000e17177c12 */ /* 0x000fe4000f8efcff */
[----:B------:R-:W-:Y:S02]  /*1ce0*/  SEL R22, RZ, 0x1, P1 ;  /* 0x00000001ff167807 */ /* 0x000fe40000800000 */
[----:B------:R-:W-:Y:S02]  /*1cf0*/  ISETP.GT.AND P1, PT, R104, R18, PT ;  /* 0x000000126800720c */ /* 0x000fe40003f24270 */
[----:B------:R-:W-:-:S02]  /*1d00*/  PRMT R23, R23, 0x9910, RZ ;  /* 0x0000991017177816 */ /* 0x000fc400000000ff */
[----:B--2---:R-:W-:Y:S02]  /*1d10*/  SEL R21, RZ, 0x1, P1 ;  /* 0x00000001ff157807 */ /* 0x004fe40000800000 */
[----:B------:R-:W-:Y:S02]  /*1d20*/  ISETP.GT.AND P1, PT, R103, R18, PT ;  /* 0x000000126700720c */ /* 0x000fe40003f24270 */
[----:B------:R-:W-:Y:S02]  /*1d30*/  LOP3.LUT R22, R22, UR14, RZ, 0xfc, !PT ;  /* 0x0000000e16167c12 */ /* 0x000fe4000f8efcff */
[----:B------:R-:W-:Y:S02]  /*1d40*/  SEL R20, RZ, 0x1, P1 ;  /* 0x00000001ff147807 */ /* 0x000fe40000800000 */
[----:B------:R-:W-:Y:S02]  /*1d50*/  ISETP.NE.AND P1, PT, R113, RZ, PT ;  /* 0x000000ff7100720c */ /* 0x000fe40003f25270 */
[----:B------:R-:W-:-:S02]  /*1d60*/  PRMT R22, R22, 0x9910, RZ ;  /* 0x0000991016167816 */ /* 0x000fc400000000ff */
[----:B------:R-:W-:Y:S02]  /*1d70*/  ISETP.LT.AND P1, PT, R10, UR18, !P1 ;  /* 0x000000120a007c0c */ /* 0x000fe4000cf21270 */
[----:B------:R-:W-:Y:S02]  /*1d80*/  LOP3.LUT R21, R21, UR14, RZ, 0xfc, !PT ;  /* 0x0000000e15157c12 */ /* 0x000fe4000f8efcff */
[----:B------:R-:W-:Y:S02]  /*1d90*/  SEL R18, RZ, 0x100, !P1 ;  /* 0x00000100ff127807 */ /* 0x000fe40004800000 */
[----:B------:R-:W-:Y:S02]  /*1da0*/  ISETP.NE.AND P1, PT, R24, RZ, PT ;  /* 0x000000ff1800720c */ /* 0x000fe40003f25270 */
[----:B------:R-:W-:Y:S02]  /*1db0*/  LOP3.LUT R20, R20, UR14, RZ, 0xfc, !PT ;  /* 0x0000000e14147c12 */ /* 0x000fe4000f8efcff */
[----:B------:R-:W-:-:S02]  /*1dc0*/  ISETP.NE.AND P1, PT, R23, RZ, P1 ;  /* 0x000000ff1700720c */ /* 0x000fc40000f25270 */
[----:B------:R-:W-:Y:S02]  /*1dd0*/  PRMT R21, R21, 0x9910, RZ ;  /* 0x0000991015157816 */ /* 0x000fe400000000ff */
[----:B------:R-:W-:Y:S02]  /*1de0*/  SEL R23, RZ, 0x100, !P1 ;  /* 0x00000100ff177807 */ /* 0x000fe40004800000 */
[----:B------:R-:W-:Y:S02]  /*1df0*/  ISETP.NE.AND P1, PT, R22, RZ, P0 ;  /* 0x000000ff1600720c */ /* 0x000fe40000725270 */
[----:B------:R-:W-:Y:S02]  /*1e00*/  PRMT R20, R20, 0x9910, RZ ;  /* 0x0000991014147816 */ /* 0x000fe400000000ff */
[----:B------:R-:W-:Y:S02]  /*1e10*/  ISETP.NE.AND P0, PT, R16, RZ, PT ;  /* 0x000000ff1000720c */ /* 0x000fe40003f05270 */
[----:B------:R-:W-:-:S02]  /*1e20*/  SEL R16, RZ, 0x200, !P1 ;  /* 0x00000200ff107807 */ /* 0x000fc40004800000 */
[----:B------:R-:W-:Y:S02]  /*1e30*/  ISETP.NE.AND P3, PT, R21, RZ, P3 ;  /* 0x000000ff1500720c */ /* 0x000fe40001f65270 */
[----:B------:R-:W-:Y:S02]  /*1e40*/  ISETP.NE.AND P2, PT, R20, RZ, P2 ;  /* 0x000000ff1400720c */ /* 0x000fe40001745270 */
[----:B------:R-:W-:Y:S02]  /*1e50*/  SEL R21, RZ, 0x400, !P3 ;  /* 0x00000400ff157807 */ /* 0x000fe40005800000 */
[----:B------:R-:W-:Y:S02]  /*1e60*/  SEL R20, RZ, 0x800, !P2 ;  /* 0x00000800ff147807 */ /* 0x000fe40005000000 */
[----:B------:R-:W-:Y:S02]  /*1e70*/  LOP3.LUT R12, R16, R23, R12, 0xfe, !PT ;  /* 0x00000017100c7212 */ /* 0x000fe400078efe0c */
[----:B------:R-:W-:-:S02]  /*1e80*/  LOP3.LUT R16, R14, 0x6, RZ, 0xc0, !PT ;  /* 0x000000060e107812 */ /* 0x000fc400078ec0ff */
[----:B------:R-:W-:Y:S01]  /*1e90*/  LOP3.LUT R12, R20, R21, R12, 0xfe, !PT ;  /* 0x00000015140c7212 */ /* 0x000fe200078efe0c */
[----:B------:R-:W-:Y:S01]  /*1ea0*/  IMAD.SHL.U32 R21, R14, 0x4, RZ ;  /* 0x000000040e157824 */ /* 0x000fe200078e00ff */
[----:B------:R-:W-:Y:S02]  /*1eb0*/  SHF.R.S32.HI R20, RZ, 0x1f, R13 ;  /* 0x0000001fff147819 */ /* 0x000fe4000001140d */
[----:B------:R-:W-:Y:S02]  /*1ec0*/  SHF.R.U32.HI R16, RZ, 0x1, R16 ;  /* 0x00000001ff107819 */ /* 0x000fe40000011610 */
[----:B------:R-:W-:Y:S02]  /*1ed0*/  LEA.HI R20, R20, R13, RZ, 0x2 ;  /* 0x0000000d14147211 */ /* 0x000fe400078f10ff */
[----:B------:R-:W-:Y:S02]  /*1ee0*/  LEA.HI R14, R17, R14, RZ, 0x3 ;  /* 0x0000000e110e7211 */ /* 0x000fe400078f18ff */
[----:B------:R-:W-:-:S02]  /*1ef0*/  LOP3.LUT R20, R20, 0xfffffffc, RZ, 0xc0, !PT ;  /* 0xfffffffc14147812 */ /* 0x000fc400078ec0ff */
[----:B------:R-:W-:Y:S02]  /*1f00*/  LOP3.LUT R21, R16, 0x4, R21, 0xf8, !PT ;  /* 0x0000000410157812 */ /* 0x000fe400078ef815 */
[----:B------:R-:W-:Y:S01]  /*1f10*/  SHF.R.U32.HI R14, RZ, 0x3, R14 ;  /* 0x00000003ff0e7819 */ /* 0x000fe2000001160e */
[----:B------:R-:W-:Y:S01]  /*1f20*/  IMAD.IADD R22, R13, 0x1, -R20 ;  /* 0x000000010d167824 */ /* 0x000fe200078e0a14 */
[----:B------:R-:W-:Y:S02]  /*1f30*/  LOP3.LUT R16, R20, R16, RZ, 0xfc, !PT ;  /* 0x0000001014107212 */ /* 0x000fe400078efcff */
[----:B------:R-:W-:Y:S01]  /*1f40*/  SEL R12, R12, RZ, P0 ;  /* 0x000000ff0c0c7207 */ /* 0x000fe20000000000 */
[----:B------:R-:W-:Y:S01]  /*1f50*/  IMAD.SHL.U32 R13, R22, 0x2, RZ ;  /* 0x00000002160d7824 */ /* 0x000fe200078e00ff */
[----:B------:R-:W-:Y:S02]  /*1f60*/  LOP3.LUT R21, R21, 0x1, R22, 0x78, !PT ;  /* 0x0000000115157812 */ /* 0x000fe400078e7816 */
[----:B------:R-:W-:-:S02]  /*1f70*/  ISETP.NE.AND P2, PT, R112, RZ, PT ;  /* 0x000000ff7000720c */ /* 0x000fc40003f45270 */
[----:B------:R-:W-:Y:S01]  /*1f80*/  ISETP.NE.AND P3, PT, R111, RZ, PT ;  /* 0x000000ff6f00720c */ /* 0x000fe20003f65270 */
[----:B------:R-:W-:Y:S01]  /*1f90*/  IMAD R14, R21, 0x2, R14 ;  /* 0x00000002150e7824 */ /* 0x000fe200078e020e */
[----:B------:R-:W-:-:S04]  /*1fa0*/  ISETP.NE.AND P1, PT, R110, RZ, PT ;  /* 0x000000ff6e00720c */ /* 0x000fc80003f25270 */
[----:B------:R-:W-:-:S05]  /*1fb0*/  LOP3.LUT R13, R14, 0x4, R13, 0x78, !PT ;  /* 0x000000040e0d7812 */ /* 0x000fca00078e780d */
[----:B------:R-:W-:Y:S02]  /*1fc0*/  IMAD R16, R16, 0x40, R13 ;  /* 0x0000004010107824 */ /* 0x000fe400078e020d */
[----:B------:R-:W-:-:S03]  /*1fd0*/  IMAD.SHL.U32 R13, R12, 0x8, RZ ;  /* 0x000000080c0d7824 */ /* 0x000fc600078e00ff */
[----:B------:R-:W-:Y:S02]  /*1fe0*/  LEA R102, R16, UR4, 0x3 ;  /* 0x0000000410667c11 */ /* 0x000fe4000f8e18ff */
[----:B------:R-:W-:Y:S01]  /*1ff0*/  LOP3.LUT P0, RZ, R13, 0x8, RZ, 0xc0, !PT ;  /* 0x000000080dff7812 */ /* 0x000fe2000780c0ff */
[----:B------:R-:W-:-:S12]  /*2000*/  IMAD.SHL.U32 R13, R12, 0x4, RZ ;  /* 0x000000040c0d7824 */ /* 0x000fd800078e00ff */
[----:B------:R-:W-:Y:S01]  /*2010*/  LDGSTS.E.LTC128B.64 [R102+0x6000], desc[UR24][R68.64], P0 ;  /* 0x0600000044667fae */ /* 0x000fe20008121b58 */
[----:B------:R-:W-:Y:S01]  /*2020*/  LOP3.LUT P0, RZ, R13, 0x8, RZ, 0xc0, !PT ;  /* 0x000000080dff7812 */ /* 0x000fe2000780c0ff */
[----:B------:R-:W-:-:S12]  /*2030*/  IMAD.SHL.U32 R13, R12, 0x2, RZ ;  /* 0x000000020c0d7824 */ /* 0x000fd800078e00ff */
[----:B------:R-:W-:Y:S01]  /*2040*/  LDGSTS.E.LTC128B.64 [R102+0x6080], desc[UR24][R68.64+0x80], P0 ;  /* 0x0608008044667fae */ /* 0x000fe20008121b58 */
[----:B------:R-:W-:Y:S02]  /*2050*/  LOP3.LUT P0, RZ, R13, 0x8, RZ, 0xc0, !PT ;  /* 0x000000080dff7812 */ /* 0x000fe4000780c0ff */
[----:B------:R-:W-:-:S04]  /*2060*/  LOP3.LUT R13, R12, 0x100, RZ, 0xc0, !PT ;  /* 0x000001000c0d7812 */ /* 0x000fc800078ec0ff */
[----:B------:R-:W-:-:S07]  /*2070*/  SHF.R.U32.HI R13, RZ, 0x5, R13 ;  /* 0x00000005ff0d7819 */ /* 0x000fce000001160d */
[----:B------:R-:W-:Y:S01]  /*2080*/  LDGSTS.E.LTC128B.64 [R102+0x6100], desc[UR24][R68.64+0x100], P0 ;  /* 0x0610010044667fae */ /* 0x000fe20008121b58 */
[----:B------:R-:W-:-:S13]  /*2090*/  LOP3.LUT P0, RZ, R12, 0x8, RZ, 0xc0, !PT ;  /* 0x000000080cff7812 */ /* 0x000fda000780c0ff */
[----:B------:R-:W-:Y:S01]  /*20a0*/  LDGSTS.E.LTC128B.64 [R102+0x6180], desc[UR24][R68.64+0x180], P0 ;  /* 0x0618018044667fae */ /* 0x000fe20008121b58 */
[----:B------:R-:W-:-:S04]  /*20b0*/  IADD3 R16, P0, R68, UR10, RZ ;  /* 0x0000000a44107c10 */ /* 0x000fc8000ff1e0ff */
[----:B------:R-:W-:Y:S02]  /*20c0*/  IADD3.X R17, R69, UR11, RZ, P0, !PT ;  /* 0x0000000b45117c10 */ /* 0x000fe400087fe4ff */
[----:B------:R-:W-:Y:S02]  /*20d0*/  ISETP.NE.U32.AND P0, PT, R13, RZ, PT ;  /* 0x000000ff0d00720c */ /* 0x000fe40003f05070 */
[----:B------:R-:W-:-:S04]  /*20e0*/  LOP3.LUT R13, R12, 0x200, RZ, 0xc0, !PT ;  /* 0x000002000c0d7812 */ /* 0x000fc800078ec0ff */
[----:B------:R-:W-:-:S07]  /*20f0*/  SHF.R.U32.HI R13, RZ, 0x6, R13 ;  /* 0x00000006ff0d7819 */ /* 0x000fce000001160d */
[----:B------:R-:W-:Y:S01]  /*2100*/  LDGSTS.E.LTC128B.64 [R102+0x7000], desc[UR24][R16.64], P0 ;  /* 0x0700000010667fae */ /* 0x000fe20008121b58 */
[----:B------:R-:W-:Y:S02]  /*2110*/  ISETP.NE.U32.AND P0, PT, R13, RZ, PT ;  /* 0x000000ff0d00720c */ /* 0x000fe40003f05070 */
[C---:B------:R-:W-:Y:S02]  /*2120*/  LOP3.LUT R13, R12.reuse, 0x400, RZ, 0xc0, !PT ;  /* 0x000004000c0d7812 */ /* 0x040fe400078ec0ff */
[----:B------:R-:W-:Y:S02]  /*2130*/  LOP3.LUT R12, R12, 0x800, RZ, 0xc0, !PT ;  /* 0x000008000c0c7812 */ /* 0x000fe400078ec0ff */
[----:B------:R-:W-:Y:S02]  /*2140*/  SHF.R.U32.HI R13, RZ, 0x7, R13 ;  /* 0x00000007ff0d7819 */ /* 0x000fe4000001160d */
[----:B------:R-:W-:-:S05]  /*2150*/  SHF.R.U32.HI R12, RZ, 0x8, R12 ;  /* 0x00000008ff0c7819 */ /* 0x000fca000001160c */
[----:B------:R-:W-:Y:S01]  /*2160*/  LDGSTS.E.LTC128B.64 [R102+0x7080], desc[UR24][R16.64+0x80], P0 ;  /* 0x0708008010667fae */ /* 0x000fe20008121b58 */
[----:B------:R-:W-:-:S13]  /*2170*/  ISETP.NE.U32.AND P0, PT, R13, RZ, PT ;  /* 0x000000ff0d00720c */ /* 0x000fda0003f05070 */
[----:B------:R-:W-:Y:S01]  /*2180*/  LDGSTS.E.LTC128B.64 [R102+0x7100], desc[UR24][R16.64+0x100], P0 ;  /* 0x0710010010667fae */ /* 0x000fe20008121b58 */
[----:B------:R-:W-:-:S13]  /*2190*/  ISETP.NE.U32.AND P0, PT, R12, RZ, PT ;  /* 0x000000ff0c00720c */ /* 0x000fda0003f05070 */
[----:B------:R1:W-:Y:S01]  /*21a0*/  LDGSTS.E.LTC128B.64 [R102+0x7180], desc[UR24][R16.64+0x180], P0 ;  /* 0x0718018010667fae */ /* 0x0003e20008121b58 */
[----:B------:R-:W-:-:S03]  /*21b0*/  ISETP.LT.AND P0, PT, R10, UR18, !P2 ;  /* 0x000000120a007c0c */ /* 0x000fc6000d701270 */
[----:B------:R-:W0:Y:S01]  /*21c0*/  LDGDEPBAR ;  /* 0x00000000000079af */ /* 0x000e220000000000 */
[----:B------:R-:W-:Y:S02]  /*21d0*/  SEL R13, RZ, 0x200, !P0 ;  /* 0x00000200ff0d7807 */ /* 0x000fe40004000000 */
[C---:B------:R-:W-:Y:S02]  /*21e0*/  ISETP.LT.AND P0, PT, R10.reuse, UR18, !P3 ;  /* 0x000000120a007c0c */ /* 0x040fe4000df01270 */
[----:B------:R-:W-:Y:S02]  /*21f0*/  LOP3.LUT R9, R13, R18, R9, 0xfe, !PT ;  /* 0x000000120d097212 */ /* 0x000fe400078efe09 */
[----:B------:R-:W-:Y:S02]  /*2200*/  SEL R12, RZ, 0x400, !P0 ;  /* 0x00000400ff0c7807 */ /* 0x000fe40004000000 */
[----:B------:R-:W-:Y:S02]  /*2210*/  ISETP.LT.AND P0, PT, R10, UR18, !P1 ;  /* 0x000000120a007c0c */ /* 0x000fe4000cf01270 */
[----:B------:R-:W-:-:S02]  /*2220*/  ISETP.NE.AND P1, PT, R109, RZ, PT ;  /* 0x000000ff6d00720c */ /* 0x000fc40003f25270 */
[----:B------:R-:W-:Y:S02]  /*2230*/  SEL R21, RZ, 0x800, !P0 ;  /* 0x00000800ff157807 */ /* 0x000fe40004000000 */
[----:B------:R-:W-:Y:S02]  /*2240*/  IADD3 R4, P0, R4, UR28, RZ ;  /* 0x0000001c04047c10 */ /* 0x000fe4000ff1e0ff */
[----:B------:R-:W-:Y:S02]  /*2250*/  LOP3.LUT R9, R21, R12, R9, 0xfe, !PT ;  /* 0x0000000c15097212 */ /* 0x000fe400078efe09 */
[----:B------:R-:W-:Y:S02]  /*2260*/  IADD3.X R5, R5, UR29, RZ, P0, !PT ;  /* 0x0000001d05057c10 */ /* 0x000fe400087fe4ff */
[----:B------:R-:W-:Y:S02]  /*2270*/  IADD3 R22, P0, R4, UR8, RZ ;  /* 0x0000000804167c10 */ /* 0x000fe4000ff1e0ff */
[----:B------:R-:W-:-:S02]  /*2280*/  ISETP.NE.AND P3, PT, RZ, UR14, PT ;  /* 0x0000000eff007c0c */ /* 0x000fc4000bf65270 */
[----:B------:R-:W-:Y:S02]  /*2290*/  IADD3.X R23, R5, UR9, RZ, P0, !PT ;  /* 0x0000000905177c10 */ /* 0x000fe400087fe4ff */
[----:B-1----:R-:W-:-:S04]  /*22a0*/  IADD3 R16, P0, R22, UR8, RZ ;  /* 0x0000000816107c10 */ /* 0x002fc8000ff1e0ff */
[----:B------:R-:W-:Y:S02]  /*22b0*/  IADD3.X R17, R23, UR9, RZ, P0, !PT ;  /* 0x0000000917117c10 */ /* 0x000fe400087fe4ff */
[----:B------:R-:W-:-:S04]  /*22c0*/  PLOP3.LUT P0, PT, PT, PT, UP2, 0x40, 0x0 ;  /* 0x000000000000781c */ /* 0x000fc80003f0e828 */
[----:B------:R-:W-:Y:S02]  /*22d0*/  SEL R10, R9, RZ, !P0 ;  /* 0x000000ff090a7207 */ /* 0x000fe40004000000 */
[----:B------:R-:W-:Y:S02]  /*22e0*/  IADD3 R12, P0, R16, UR8, RZ ;  /* 0x00000008100c7c10 */ /* 0x000fe4000ff1e0ff */
[C---:B------:R-:W-:Y:S01]  /*22f0*/  LOP3.LUT R18, R10.reuse, 0x100, RZ, 0xc0, !PT ;  /* 0x000001000a127812 */ /* 0x040fe200078ec0ff */
[C---:B------:R-:W-:Y:S01]  /*2300*/  IMAD.SHL.U32 R9, R10.reuse, 0x8, RZ ;  /* 0x000000080a097824 */ /* 0x040fe200078e00ff */
[----:B------:R-:W-:Y:S02]  /*2310*/  IADD3.X R13, R17, UR9, RZ, P0, !PT ;  /* 0x00000009110d7c10 */ /* 0x000fe400087fe4ff */
[----:B------:R-:W-:Y:S02]  /*2320*/  SHF.R.U32.HI R18, RZ, 0x5, R18 ;  /* 0x00000005ff127819 */ /* 0x000fe40000011612 */
[----:B------:R-:W-:Y:S01]  /*2330*/  LOP3.LUT P0, RZ, R9, 0x8, RZ, 0xc0, !PT ;  /* 0x0000000809ff7812 */ /* 0x000fe2000780c0ff */
[----:B------:R-:W-:-:S12]  /*2340*/  IMAD.SHL.U32 R9, R10, 0x4, RZ ;  /* 0x000000040a097824 */ /* 0x000fd800078e00ff */
[----:B------:R-:W-:Y:S01]  /*2350*/  LDGSTS.E.LTC128B.64 [R15+0x2000], desc[UR24][R4.64], P0 ;  /* 0x02000000040f7fae */ /* 0x000fe20008121b58 */
[----:B------:R-:W-:Y:S01]  /*2360*/  LOP3.LUT P0, RZ, R9, 0x8, RZ, 0xc0, !PT ;  /* 0x0000000809ff7812 */ /* 0x000fe2000780c0ff */
[----:B------:R-:W-:-:S12]  /*2370*/  IMAD.SHL.U32 R9, R10, 0x2, RZ ;  /* 0x000000020a097824 */ /* 0x000fd800078e00ff */
[----:B------:R1:W-:Y:S01]  /*2380*/  LDGSTS.E.LTC128B.64 [R15+0x2200], desc[UR24][R22.64], P0 ;  /* 0x02200000160f7fae */ /* 0x0003e20008121b58 */
[----:B------:R-:W-:Y:S01]  /*2390*/  LOP3.LUT P0, RZ, R9, 0x8, RZ, 0xc0, !PT ;  /* 0x0000000809ff7812 */ /* 0x000fe2000780c0ff */
[----:B------:R-:W-:-:S05]  /*23a0*/  VIADD R9, R11, 0x18 ;  /* 0x000000180b097836 */ /* 0x000fca0000000000 */
[----:B------:R-:W-:-:S07]  /*23b0*/  ISETP.LT.AND P1, PT, R9, UR18, !P1 ;  /* 0x0000001209007c0c */ /* 0x000fce000cf21270 */
[----:B------:R2:W-:Y:S01]  /*23c0*/  LDGSTS.E.LTC128B.64 [R15+0x2400], desc[UR24][R16.64], P0 ;  /* 0x02400000100f7fae */ /* 0x0005e20008121b58 */
[----:B------:R-:W-:-:S04]  /*23d0*/  ISETP.LE.OR P0, PT, R9, R106, !P3 ;  /* 0x0000006a0900720c */ /* 0x000fc80005f03670 */
[----:B------:R-:W-:Y:S02]  /*23e0*/  PLOP3.LUT P1, PT, P1, P0, PT, 0x80, 0x0 ;  /* 0x000000000000781c */ /* 0x000fe40000f21070 */
[----:B------:R-:W-:Y:S02]  /*23f0*/  LOP3.LUT P0, RZ, R10, 0x8, RZ, 0xc0, !PT ;  /* 0x000000080aff7812 */ /* 0x000fe4000780c0ff */
[----:B------:R-:W-:Y:S02]  /*2400*/  P2R R14, PR, RZ, 0x2 ;  /* 0x00000002ff0e7803 */ /* 0x000fe40000000000 */
[----:B------:R-:W-:Y:S02]  /*2410*/  ISETP.NE.AND P1, PT, RZ, UR14, PT ;  /* 0x0000000eff007c0c */ /* 0x000fe4000bf25270 */
[----:B-1----:R-:W-:Y:S02]  /*2420*/  CS2R R22, SRZ ;  /* 0x0000000000167805 */ /* 0x002fe4000001ff00 */
[----:B------:R-:W-:-:S02]  /*2430*/  ISETP.LE.OR P3, PT, R9, R105, !P1 ;  /* 0x000000690900720c */ /* 0x000fc40004f63670 */
[C---:B------:R-:W-:Y:S02]  /*2440*/  ISETP.LE.OR P2, PT, R9.reuse, R104, !P1 ;  /* 0x000000680900720c */ /* 0x040fe40004f43670 */
[----:B------:R-:W-:Y:S01]  /*2450*/  ISETP.LE.OR P1, PT, R9, R103, !P1 ;  /* 0x000000670900720c */ /* 0x000fe20004f23670 */
[----:B------:R1:W-:Y:S01]  /*2460*/  LDGSTS.E.LTC128B.64 [R15+0x2600], desc[UR24][R12.64], P0 ;  /* 0x026000000c0f7fae */ /* 0x0003e20008121b58 */
[----:B------:R-:W-:-:S04]  /*2470*/  IADD3 R24, P0, R12, UR8, RZ ;  /* 0x000000080c187c10 */ /* 0x000fc8000ff1e0ff */
[----:B------:R-:W-:Y:S02]  /*2480*/  IADD3.X R25, R13, UR9, RZ, P0, !PT ;  /* 0x000000090d197c10 */ /* 0x000fe400087fe4ff */
[----:B------:R-:W-:Y:S02]  /*2490*/  ISETP.NE.U32.AND P0, PT, R18, RZ, PT ;  /* 0x000000ff1200720c */ /* 0x000fe40003f05070 */
[----:B--2---:R-:W-:-:S04]  /*24a0*/  LOP3.LUT R16, R10, 0x200, RZ, 0xc0, !PT ;  /* 0x000002000a107812 */ /* 0x004fc800078ec0ff */
[----:B------:R-:W-:-:S07]  /*24b0*/  SHF.R.U32.HI R16, RZ, 0x6, R16 ;  /* 0x00000006ff107819 */ /* 0x000fce0000011610 */
[----:B------:R2:W-:Y:S01]  /*24c0*/  LDGSTS.E.LTC128B.64 [R19+0x2000], desc[UR24][R24.64], P0 ;  /* 0x0200000018137fae */ /* 0x0005e20008121b58 */
[----:B------:R-:W-:-:S04]  /*24d0*/  IADD3 R20, P0, R24, UR8, RZ ;  /* 0x0000000818147c10 */ /* 0x000fc8000ff1e0ff */
[----:B------:R-:W-:Y:S02]  /*24e0*/  IADD3.X R21, R25, UR9, RZ, P0, !PT ;  /* 0x0000000919157c10 */ /* 0x000fe400087fe4ff */
[----:B------:R-:W-:Y:S02]  /*24f0*/  ISETP.NE.U32.AND P0, PT, R16, RZ, PT ;  /* 0x000000ff1000720c */ /* 0x000fe40003f05070 */
[C---:B-1----:R-:W-:Y:S02]  /*2500*/  LOP3.LUT R12, R10.reuse, 0x400, RZ, 0xc0, !PT ;  /* 0x000004000a0c7812 */ /* 0x042fe400078ec0ff */
[----:B------:R-:W-:Y:S02]  /*2510*/  LOP3.LUT R10, R10, 0x800, RZ, 0xc0, !PT ;  /* 0x000008000a0a7812 */ /* 0x000fe400078ec0ff */
[----:B------:R-:W-:Y:S02]  /*2520*/  SHF.R.U32.HI R12, RZ, 0x7, R12 ;  /* 0x00000007ff0c7819 */ /* 0x000fe4000001160c */
[----:B------:R-:W-:-:S05]  /*2530*/  SHF.R.U32.HI R10, RZ, 0x8, R10 ;  /* 0x00000008ff0a7819 */ /* 0x000fca000001160a */
[----:B------:R1:W-:Y:S01]  /*2540*/  LDGSTS.E.LTC128B.64 [R19+0x2200], desc[UR24][R20.64], P0 ;  /* 0x0220000014137fae */ /* 0x0003e20008121b58 */
[----:B------:R-:W-:-:S04]  /*2550*/  IADD3 R16, P0, R20, UR8, RZ ;  /* 0x0000000814107c10 */ /* 0x000fc8000ff1e0ff */
[----:B------:R-:W-:Y:S02]  /*2560*/  IADD3.X R17, R21, UR9, RZ, P0, !PT ;  /* 0x0000000915117c10 */ /* 0x000fe400087fe4ff */
[----:B------:R-:W-:Y:S02]  /*2570*/  ISETP.NE.U32.AND P0, PT, R12, RZ, PT ;  /* 0x000000ff0c00720c */ /* 0x000fe40003f05070 */
[----:B--2---:R-:W-:-:S11]  /*2580*/  CS2R R24, SRZ ;  /* 0x0000000000187805 */ /* 0x004fd6000001ff00 */
[----:B------:R2:W-:Y:S01]  /*2590*/  LDGSTS.E.LTC128B.64 [R19+0x2400], desc[UR24][R16.64], P0 ;  /* 0x0240000010137fae */ /* 0x0005e20008121b58 */
[----:B------:R-:W-:-:S04]  /*25a0*/  IADD3 R12, P0, R16, UR8, RZ ;  /* 0x00000008100c7c10 */ /* 0x000fc8000ff1e0ff */
[----:B------:R-:W-:Y:S02]  /*25b0*/  IADD3.X R13, R17, UR9, RZ, P0, !PT ;  /* 0x00000009110d7c10 */ /* 0x000fe400087fe4ff */
[----:B------:R-:W-:Y:S02]  /*25c0*/  ISETP.NE.U32.AND P0, PT, R10, RZ, PT ;  /* 0x000000ff0a00720c */ /* 0x000fe40003f05070 */
[----:B-1----:R-:W-:-:S11]  /*25d0*/  CS2R R20, SRZ ;  /* 0x0000000000147805 */ /* 0x002fd6000001ff00 */
[----:B------:R1:W-:Y:S01]  /*25e0*/  LDGSTS.E.LTC128B.64 [R19+0x2600], desc[UR24][R12.64], P0 ;  /* 0x026000000c137fae */ /* 0x0003e20008121b58 */
[----:B------:R-:W-:-:S04]  /*25f0*/  ISETP.LT.AND P0, PT, R9, UR18, !P6 ;  /* 0x0000001209007c0c */ /* 0x000fc8000f701270 */
[----:B------:R-:W-:Y:S02]  /*2600*/  PLOP3.LUT P3, PT, P0, P3, PT, 0x80, 0x0 ;  /* 0x000000000000781c */ /* 0x000fe40000767070 */
[----:B------:R-:W-:Y:S01]  /*2610*/  ISETP.LT.AND P0, PT, R9, UR18, !P5 ;  /* 0x0000001209007c0c */ /* 0x000fe2000ef01270 */
[----:B--2---:R-:W-:-:S03]  /*2620*/  VIADD R16, R11, 0x28 ;  /* 0x000000280b107836 */ /* 0x004fc60000000000 */
        /* <DEDUP_REMOVED lines=14> */
[----:B------:R-:W-:Y:S02]  /*2710*/  IADD3 R18, P0, R68, UR21, RZ ;  /* 0x0000001544127c10 */ /* 0x000fe4000ff1e0ff */
[----:B------:R-:W-:-:S02]  /*2720*/  PRMT R12, R12, 0x9910, RZ ;  /* 0x000099100c0c7816 */ /* 0x000fc400000000ff */
[----:B------:R-:W-:Y:S02]  /*2730*/  IADD3.X R19, R69, UR12, RZ, P0, !PT ;  /* 0x0000000c45137c10 */ /* 0x000fe400087fe4ff */
[----:B------:R-:W-:Y:S02]  /*2740*/  ISETP.NE.AND P0, PT, R14, RZ, PT ;  /* 0x000000ff0e00720c */ /* 0x000fe40003f05270 */
[----:B------:R-:W-:Y:S02]  /*2750*/  LOP3.LUT R10, R10, UR14, RZ, 0xfc, !PT ;  /* 0x0000000e0a0a7c12 */ /* 0x000fe4000f8efcff */
[----:B------:R-:W-:Y:S02]  /*2760*/  LOP3.LUT R9, R9, UR14, RZ, 0xfc, !PT ;  /* 0x0000000e09097c12 */ /* 0x000fe4000f8efcff */
[----:B------:R-:W-:Y:S02]  /*2770*/  ISETP.NE.AND P0, PT, R13, RZ, P0 ;  /* 0x000000ff0d00720c */ /* 0x000fe40000705270 */
[----:B------:R-:W-:-:S02]  /*2780*/  ISETP.NE.AND P3, PT, R12, RZ, P3 ;  /* 0x000000ff0c00720c */ /* 0x000fc40001f65270 */
[----:B------:R-:W-:Y:S02]  /*2790*/  PRMT R10, R10, 0x9910, RZ ;  /* 0x000099100a0a7816 */ /* 0x000fe400000000ff */
[----:B------:R-:W-:Y:S02]  /*27a0*/  PRMT R9, R9, 0x9910, RZ ;  /* 0x0000991009097816 */ /* 0x000fe400000000ff */
[----:B------:R-:W-:Y:S02]  /*27b0*/  SEL R13, RZ, 0x100, !P0 ;  /* 0x00000100ff0d7807 */ /* 0x000fe40004000000 */
[----:B------:R-:W-:Y:S02]  /*27c0*/  SEL R12, RZ, 0x200, !P3 ;  /* 0x00000200ff0c7807 */ /* 0x000fe40005800000 */
[----:B------:R-:W-:Y:S02]  /*27d0*/  ISETP.NE.AND P2, PT, R10, RZ, P2 ;  /* 0x000000ff0a00720c */ /* 0x000fe40001745270 */
[----:B------:R-:W-:-:S02]  /*27e0*/  ISETP.NE.AND P1, PT, R9, RZ, P1 ;  /* 0x000000ff0900720c */ /* 0x000fc40000f25270 */
[----:B------:R-:W-:Y:S02]  /*27f0*/  SEL R10, RZ, 0x400, !P2 ;  /* 0x00000400ff0a7807 */ /* 0x000fe40005000000 */
[----:B------:R-:W-:Y:S02]  /*2800*/  SEL R9, RZ, 0x800, !P1 ;  /* 0x00000800ff097807 */ /* 0x000fe40004800000 */
[----:B------:R-:W-:Y:S02]  /*2810*/  LOP3.LUT R8, R12, R13, R8, 0xfe, !PT ;  /* 0x0000000d0c087212 */ /* 0x000fe400078efe08 */
[----:B------:R-:W-:Y:S02]  /*2820*/  PLOP3.LUT P0, PT, PT, PT, UP2, 0x40, 0x0 ;  /* 0x000000000000781c */ /* 0x000fe40003f0e828 */
[----:B------:R-:W-:Y:S02]  /*2830*/  LOP3.LUT R8, R9, R10, R8, 0xfe, !PT ;  /* 0x0000000a09087212 */ /* 0x000fe400078efe08 */
[----:B------:R-:W-:-:S02]  /*2840*/  ISETP.NE.AND P2, PT, R109, RZ, PT ;  /* 0x000000ff6d00720c */ /* 0x000fc40003f45270 */
[----:B------:R-:W-:Y:S02]  /*2850*/  SEL R8, R8, RZ, !P0 ;  /* 0x000000ff08087207 */ /* 0x000fe40004000000 */
[----:B------:R-:W-:Y:S02]  /*2860*/  ISETP.NE.AND P3, PT, RZ, UR14, PT ;  /* 0x0000000eff007c0c */ /* 0x000fe4000bf65270 */
[----:B------:R-:W-:Y:S01]  /*2870*/  ISETP.LT.AND P1, PT, R16, UR18, !P2 ;  /* 0x0000001210007c0c */ /* 0x000fe2000d721270 */
[----:B------:R-:W-:Y:S01]  /*2880*/  IMAD.SHL.U32 R9, R8, 0x8, RZ ;  /* 0x0000000808097824 */ /* 0x000fe200078e00ff */
[----:B------:R-:W-:-:S04]  /*2890*/  ISETP.LE.OR P0, PT, R16, R106, !P3 ;  /* 0x0000006a1000720c */ /* 0x000fc80005f03670 */
[----:B------:R-:W-:Y:S02]  /*28a0*/  PLOP3.LUT P1, PT, P1, P0, PT, 0x80, 0x0 ;  /* 0x000000000000781c */ /* 0x000fe40000f21070 */
[----:B------:R-:W-:Y:S01]  /*28b0*/  LOP3.LUT P0, RZ, R9, 0x8, RZ, 0xc0, !PT ;  /* 0x0000000809ff7812 */ /* 0x000fe2000780c0ff */
[----:B------:R-:W-:Y:S01]  /*28c0*/  IMAD.SHL.U32 R9, R8, 0x4, RZ ;  /* 0x0000000408097824 */ /* 0x000fe200078e00ff */
[----:B------:R-:W-:Y:S02]  /*28d0*/  P2R R11, PR, RZ, 0x2 ;  /* 0x00000002ff0b7803 */ /* 0x000fe40000000000 */
[----:B------:R-:W-:-:S04]  /*28e0*/  ISETP.NE.AND P1, PT, RZ, UR14, PT ;  /* 0x0000000eff007c0c */ /* 0x000fc8000bf25270 */
[C---:B------:R-:W-:Y:S02]  /*28f0*/  ISETP.LE.OR P3, PT, R16.reuse, R105, !P1 ;  /* 0x000000691000720c */ /* 0x040fe40004f63670 */
[C---:B------:R-:W-:Y:S02]  /*2900*/  ISETP.LE.OR P2, PT, R16.reuse, R104, !P1 ;  /* 0x000000681000720c */ /* 0x040fe40004f43670 */
[----:B------:R-:W-:Y:S01]  /*2910*/  ISETP.LE.OR P1, PT, R16, R103, !P1 ;  /* 0x000000671000720c */ /* 0x000fe20004f23670 */
        /* <DEDUP_REMOVED lines=9> */
[----:B------:R1:W-:Y:S01]  /*29b0*/  LDGSTS.E.LTC128B.64 [R102+0x8180], desc[UR24][R18.64+0x180], P0 ;  /* 0x0818018012667fae */ /* 0x0003e20008121b58 */
        /* <DEDUP_REMOVED lines=10> */
[----:B-1----:R-:W-:Y:S02]  /*2a60*/  CS2R R18, SRZ ;  /* 0x0000000000127805 */ /* 0x002fe4000001ff00 */
[----:B------:R-:W-:-:S03]  /*2a70*/  SHF.R.U32.HI R8, RZ, 0x8, R8 ;  /* 0x00000008ff087819 */ /* 0x000fc60000011608 */
[----:B------:R-:W-:Y:S01]  /*2a80*/  LDGSTS.E.LTC128B.64 [R102+0x9080], desc[UR24][R12.64+0x80], P0 ;  /* 0x090800800c667fae */ /* 0x000fe20008121b58 */
[----:B------:R-:W-:-:S13]  /*2a90*/  ISETP.NE.U32.AND P0, PT, R9, RZ, PT ;  /* 0x000000ff0900720c */ /* 0x000fda0003f05070 */
[----:B------:R-:W-:Y:S01]  /*2aa0*/  LDGSTS.E.LTC128B.64 [R102+0x9100], desc[UR24][R12.64+0x100], P0 ;  /* 0x091001000c667fae */ /* 0x000fe20008121b58 */
[----:B------:R-:W-:-:S13]  /*2ab0*/  ISETP.NE.U32.AND P0, PT, R8, RZ, PT ;  /* 0x000000ff0800720c */ /* 0x000fda0003f05070 */
[----:B------:R1:W-:Y:S01]  /*2ac0*/  LDGSTS.E.LTC128B.64 [R102+0x9180], desc[UR24][R12.64+0x180], P0 ;  /* 0x091801800c667fae */ /* 0x0003e20008121b58 */
[----:B------:R-:W-:-:S03]  /*2ad0*/  ISETP.LT.AND P0, PT, R16, UR18, !P6 ;  /* 0x0000001210007c0c */ /* 0x000fc6000f701270 */
[----:B------:R-:W0:Y:S01]  /*2ae0*/  LDGDEPBAR ;  /* 0x00000000000079af */ /* 0x000e220000000000 */
[----:B------:R-:W-:Y:S02]  /*2af0*/  PLOP3.LUT P3, PT, P0, P3, PT, 0x80, 0x0 ;  /* 0x000000000000781c */ /* 0x000fe40000767070 */
[----:B------:R-:W-:-:S04]  /*2b00*/  ISETP.LT.AND P0, PT, R16, UR18, !P5 ;  /* 0x0000001210007c0c */ /* 0x000fc8000ef01270 */
[----:B------:R-:W-:Y:S02]  /*2b10*/  PLOP3.LUT P2, PT, P0, P2, PT, 0x80, 0x0 ;  /* 0x000000000000781c */ /* 0x000fe40000745070 */
[----:B------:R-:W-:-:S04]  /*2b20*/  ISETP.LT.AND P0, PT, R16, UR18, !P4 ;  /* 0x0000001210007c0c */ /* 0x000fc8000e701270 */
[----:B------:R-:W-:Y:S02]  /*2b30*/  PLOP3.LUT P1, PT, P0, P1, PT, 0x80, 0x0 ;  /* 0x000000000000781c */ /* 0x000fe40000723070 */
[----:B------:R-:W-:-:S04]  /*2b40*/  ISETP.NE.AND P0, PT, R113, RZ, PT ;  /* 0x000000ff7100720c */ /* 0x000fc80003f05270 */
[----:B------:R-:W-:-:S04]  /*2b50*/  ISETP.LT.AND P0, PT, R7, UR18, !P0 ;  /* 0x0000001207007c0c */ /* 0x000fc8000c701270 */
[----:B------:R-:W-:Y:S01]  /*2b60*/  SEL R10, RZ, 0x100, !P0 ;  /* 0x00000100ff0a7807 */ /* 0x000fe20004000000 */
[----:B------:R-:W-:-:S04]  /*2b70*/  DEPBAR.LE SB0, 0x1 ;  /* 0x000080400000791a */ /* 0x000fc80000000000 */
[----:B------:R-:W-:Y:S01]  /*2b80*/  BAR.SYNC.DEFER_BLOCKING 0x0 ;  /* 0x0000000000007b1d */ /* 0x000fe20000010000 */
[----:B------:R-:W-:-:S04]  /*2b90*/  ISETP.NE.AND P0, PT, R112, RZ, PT ;  /* 0x000000ff7000720c */ /* 0x000fc80003f05270 */
[----:B------:R-:W-:-:S04]  /*2ba0*/  ISETP.LT.AND P0, PT, R7, UR18, !P0 ;  /* 0x0000001207007c0c */ /* 0x000fc8000c701270 */
[----:B------:R-:W-:Y:S02]  /*2bb0*/  SEL R9, RZ, 0x200, !P0 ;  /* 0x00000200ff097807 */ /* 0x000fe40004000000 */
[----:B------:R-:W-:Y:S02]  /*2bc0*/  ISETP.NE.AND P0, PT, R111, RZ, PT ;  /* 0x000000ff6f00720c */ /* 0x000fe40003f05270 */
[----:B------:R-:W-:Y:S02]  /*2bd0*/  LOP3.LUT R6, R9, R10, R6, 0xfe, !PT ;  /* 0x0000000a09067212 */ /* 0x000fe400078efe06 */
[----:B------:R-:W-:-:S04]  /*2be0*/  ISETP.LT.AND P0, PT, R7, UR18, !P0 ;  /* 0x0000001207007c0c */ /* 0x000fc8000c701270 */
[----:B------:R-:W-:Y:S02]  /*2bf0*/  SEL R8, RZ, 0x400, !P0 ;  /* 0x00000400ff087807 */ /* 0x000fe40004000000 */
[----:B------:R-:W-:-:S04]  /*2c00*/  ISETP.NE.AND P0, PT, R110, RZ, PT ;  /* 0x000000ff6e00720c */ /* 0x000fc80003f05270 */
[----:B------:R-:W-:-:S04]  /*2c10*/  ISETP.LT.AND P0, PT, R7, UR18, !P0 ;  /* 0x0000001207007c0c */ /* 0x000fc8000c701270 */
[----:B------:R-:W-:Y:S02]  /*2c20*/  SEL R15, RZ, 0x800, !P0 ;  /* 0x00000800ff0f7807 */ /* 0x000fe40004000000 */
[----:B------:R-:W-:Y:S02]  /*2c30*/  ISETP.GT.AND P0, PT, R106, R16, PT ;  /* 0x000000106a00720c */ /* 0x000fe40003f04270 */
[----:B------:R-:W-:Y:S02]  /*2c40*/  LOP3.LUT R6, R15, R8, R6, 0xfe, !PT ;  /* 0x000000080f067212 */ /* 0x000fe400078efe06 */
[----:B------:R-:W-:Y:S02]  /*2c50*/  CS2R R8, SRZ ;  /* 0x0000000000087805 */ /* 0x000fe4000001ff00 */
[----:B------:R-:W-:Y:S02]  /*2c60*/  SEL R14, RZ, 0x1, P0 ;  /* 0x00000001ff0e7807 */ /* 0x000fe40000000000 */
[----:B------:R-:W-:-:S04]  /*2c70*/  ISETP.GT.AND P0, PT, R105, R16, PT ;  /* 0x000000106900720c */ /* 0x000fc80003f04270 */
[----:B-1----:R-:W-:Y:S02]  /*2c80*/  SEL R13, RZ, 0x1, P0 ;  /* 0x00000001ff0d7807 */ /* 0x002fe40000000000 */
[----:B------:R-:W-:-:S04]  /*2c90*/  ISETP.GT.AND P0, PT, R104, R16, PT ;  /* 0x000000106800720c */ /* 0x000fc80003f04270 */
[----:B------:R-:W-:Y:S02]  /*2ca0*/  SEL R12, RZ, 0x1, P0 ;  /* 0x00000001ff0c7807 */ /* 0x000fe40000000000 */
[----:B------:R-:W-:Y:S02]  /*2cb0*/  ISETP.GT.AND P0, PT, R103, R16, PT ;  /* 0x000000106700720c */ /* 0x000fe40003f04270 */
[----:B------:R-:W-:Y:S02]  /*2cc0*/  CS2R R16, SRZ ;  /* 0x0000000000107805 */ /* 0x000fe4000001ff00 */
[----:B------:R-:W-:Y:S02]  /*2cd0*/  SEL R7, RZ, 0x1, P0 ;  /* 0x00000001ff077807 */ /* 0x000fe40000000000 */
[----:B------:R-:W-:Y:S02]  /*2ce0*/  IADD3 R124, P0, R4, UR28, RZ ;  /* 0x0000001c047c7c10 */ /* 0x000fe4000ff1e0ff */
[----:B------:R-:W-:-:S02]  /*2cf0*/  LOP3.LUT R4, R14, UR14, RZ, 0xfc, !PT ;  /* 0x0000000e0e047c12 */ /* 0x000fc4000f8efcff */
[----:B------:R-:W-:Y:S02]  /*2d00*/  CS2R R14, SRZ ;  /* 0x00000000000e7805 */ /* 0x000fe4000001ff00 */
[----:B------:R-:W-:Y:S02]  /*2d10*/  IADD3.X R123, R5, UR29, RZ, P0, !PT ;  /* 0x0000001d057b7c10 */ /* 0x000fe400087fe4ff */
[----:B------:R-:W-:Y:S02]  /*2d20*/  LOP3.LUT R5, R13, UR14, RZ, 0xfc, !PT ;  /* 0x0000000e0d057c12 */ /* 0x000fe4000f8efcff */
[----:B------:R-:W-:Y:S02]  /*2d30*/  ISETP.NE.AND P0, PT, R11, RZ, PT ;  /* 0x000000ff0b00720c */ /* 0x000fe40003f05270 */
[----:B------:R-:W-:Y:S02]  /*2d40*/  PRMT R4, R4, 0x9910, RZ ;  /* 0x0000991004047816 */ /* 0x000fe400000000ff */
[----:B------:R-:W-:-:S02]  /*2d50*/  PRMT R5, R5, 0x9910, RZ ;  /* 0x0000991005057816 */ /* 0x000fc400000000ff */
[----:B------:R-:W-:Y:S02]  /*2d60*/  LOP3.LUT R11, R12, UR14, RZ, 0xfc, !PT ;  /* 0x0000000e0c0b7c12 */ /* 0x000fe4000f8efcff */
[----:B------:R-:W-:Y:S02]  /*2d70*/  LOP3.LUT R7, R7, UR14, RZ, 0xfc, !PT ;  /* 0x0000000e07077c12 */ /* 0x000fe4000f8efcff */
[----:B------:R-:W-:Y:S02]  /*2d80*/  ISETP.NE.AND P0, PT, R4, RZ, P0 ;  /* 0x000000ff0400720c */ /* 0x000fe40000705270 */
[----:B------:R-:W-:Y:S02]  /*2d90*/  ISETP.NE.AND P3, PT, R5, RZ, P3 ;  /* 0x000000ff0500720c */ /* 0x000fe40001f65270 */
[----:B------:R-:W-:Y:S02]  /*2da0*/  PRMT R11, R11, 0x9910, RZ ;  /* 0x000099100b0b7816 */ /* 0x000fe400000000ff */
[----:B------:R-:W-:-:S02]  /*2db0*/  PRMT R7, R7, 0x9910, RZ ;  /* 0x0000991007077816 */ /* 0x000fc400000000ff */
[----:B------:R-:W-:Y:S02]  /*2dc0*/  SEL R4, RZ, 0x100, !P0 ;  /* 0x00000100ff047807 */ /* 0x000fe40004000000 */
[----:B------:R-:W-:Y:S02]  /*2dd0*/  SEL R5, RZ, 0x200, !P3 ;  /* 0x00000200ff057807 */ /* 0x000fe40005800000 */
[----:B------:R-:W-:Y:S02]  /*2de0*/  ISETP.NE.AND P2, PT, R11, RZ, P2 ;  /* 0x000000ff0b00720c */ /* 0x000fe40001745270 */
[----:B------:R-:W-:Y:S02]  /*2df0*/  ISETP.NE.AND P1, PT, R7, RZ, P1 ;  /* 0x000000ff0700720c */ /* 0x000fe40000f25270 */
[----:B------:R-:W-:Y:S02]  /*2e00*/  PLOP3.LUT P0, PT, PT, PT, UP0, 0x40, 0x0 ;  /* 0x000000000000781c */ /* 0x000fe40003f0e808 */
[----:B------:R-:W-:-:S02]  /*2e10*/  SEL R11, RZ, 0x400, !P2 ;  /* 0x00000400ff0b7807 */ /* 0x000fc40005000000 */
[----:B------:R-:W-:Y:S02]  /*2e20*/  SEL R12, RZ, 0x800, !P1 ;  /* 0x00000800ff0c7807 */ /* 0x000fe40004800000 */
[----:B------:R-:W-:Y:S02]  /*2e30*/  LOP3.LUT R3, R5, R4, R3, 0xfe, !PT ;  /* 0x0000000405037212 */ /* 0x000fe400078efe03 */
[----:B------:R-:W-:Y:S02]  /*2e40*/  CS2R R4, SRZ ;  /* 0x0000000000047805 */ /* 0x000fe4000001ff00 */
[----:B------:R-:W-:Y:S02]  /*2e50*/  SEL R120, R6, RZ, !P0 ;  /* 0x000000ff06787207 */ /* 0x000fe40004000000 */
[----:B------:R-:W-:Y:S02]  /*2e60*/  CS2R R6, SRZ ;  /* 0x0000000000067805 */ /* 0x000fe4000001ff00 */
[----:B------:R-:W-:-:S02]  /*2e70*/  LOP3.LUT R3, R12, R11, R3, 0xfe, !PT ;  /* 0x0000000b0c037212 */ /* 0x000fc400078efe03 */
[----:B------:R-:W-:Y:S02]  /*2e80*/  CS2R R12, SRZ ;  /* 0x00000000000c7805 */ /* 0x000fe4000001ff00 */
[----:B------:R-:W-:Y:S01]  /*2e90*/  PLOP3.LUT P0, PT, PT, PT, UP0, 0x40, 0x0 ;  /* 0x000000000000781c */ /* 0x000fe20003f0e808 */
[----:B------:R-:W-:Y:S01]  /*2ea0*/  UISETP.GE.AND UP0, UPT, UR5, 0x1, UPT ;  /* 0x000000010500788c */ /* 0x000fe2000bf06270 */
[----:B------:R-:W-:Y:S02]  /*2eb0*/  CS2R R10, SRZ ;  /* 0x00000000000a7805 */ /* 0x000fe4000001ff00 */
[----:B------:R-:W-:Y:S02]  /*2ec0*/  SEL R119, R3, RZ, !P0 ;  /* 0x000000ff03777207 */ /* 0x000fe40004000000 */
[----:B------:R-:W-:Y:S02]  /*2ed0*/  SHF.R.U32.HI R3, RZ, 0x5, R2 ;  /* 0x00000005ff037819 */ /* 0x000fe40000011602 */
[----:B------:R-:W-:-:S04]  /*2ee0*/  PLOP3.LUT P0, PT, PT, PT, UP0, 0x40, 0x0 ;  /* 0x000000000000781c */ /* 0x000fc80003f0e808 */
[----:B------:R-:W1:Y:S02]  /*2ef0*/  SHFL.IDX PT, R3, R3, RZ, 0x1f ;  /* 0x00001fff03037589 */ /* 0x000e6400000e0000 */
[----:B-1----:R-:W-:-:S13]  /*2f00*/  R2UR UR26, R3 ;  /* 0x00000000031a72ca */ /* 0x002fda00000e0000 */
[----:B------:R-:W-:-:S04]  /*2f10*/  USHF.R.S32.HI UR28, URZ, 0x1f, UR26 ;  /* 0x0000001f3f1c7899 */ /* 0x000fc8000801141a */
[----:B------:R-:W-:-:S04]  /*2f20*/  ULEA.HI UR28, UR28, UR26, URZ, 0x2 ;  /* 0x0000001a1c1c7291 */ /* 0x000fc8000f8f103f */
[----:B------:R-:W-:Y:S02]  /*2f30*/  ULOP3.LUT UR5, UR28, 0xfffffffc, URZ, 0xc0, !UPT ;  /* 0xfffffffc1c057892 */ /* 0x000fe4000f8ec03f */
[----:B------:R-:W-:Y:S02]  /*2f40*/  USHF.R.S32.HI UR28, URZ, 0x2, UR28 ;  /* 0x000000023f1c7899 */ /* 0x000fe4000801141c */
[----:B------:R-:W-:Y:S02]  /*2f50*/  UIADD3 UR5, UR26, -UR5, URZ ;  /* 0x800000051a057290 */ /* 0x000fe4000fffe03f */
[----:B------:R-:W-:Y:S02]  /*2f60*/  USHF.L.U32 UR40, UR28, 0xa, URZ ;  /* 0x0000000a1c287899 */ /* 0x000fe4000800063f */
[----:B------:R-:W-:-:S04]  /*2f70*/  ULEA.HI UR27, UR5, UR5, URZ, 0x1 ;  /* 0x00000005051b7291 */ /* 0x000fc8000f8f083f */
[----:B------:R-:W-:Y:S02]  /*2f80*/  ULOP3.LUT UR26, UR27, 0xfffffffe, URZ, 0xc0, !UPT ;  /* 0xfffffffe1b1a7892 */ /* 0x000fe4000f8ec03f */
[----:B------:R-:W-:Y:S02]  /*2f90*/  USHF.R.S32.HI UR27, URZ, 0x1, UR27 ;  /* 0x000000013f1b7899 */ /* 0x000fe4000801141b */
[----:B------:R-:W-:Y:S02]  /*2fa0*/  UIADD3 UR26, UR5, -UR26, URZ ;  /* 0x8000001a051a7290 */ /* 0x000fe4000fffe03f */
[----:B------:R-:W-:Y:S02]  /*2fb0*/  ULEA UR5, UR27, UR40, 0x5 ;  /* 0x000000281b057291 */ /* 0x000fe4000f8e283f */
[----:B------:R-:W-:Y:S01]  /*2fc0*/  ULEA UR40, UR26, UR40, 0x5 ;  /* 0x000000281a287291 */ /* 0x000fe2000f8e283f */
[----:B------:R-:W-:Y:S11]  /*2fd0*/  @P0 BRA `(.L_x_3) ;  /* 0x0000001800700947 */ /* 0x000ff60003800000 */
[----:B------:R-:W-:Y:S01]  /*2fe0*/  IMAD.U32 R101, RZ, RZ, UR22 ;  /* 0x00000016ff657e24 */ /* 0x000fe2000f8e00ff */
[----:B------:R-:W-:Y:S01]  /*2ff0*/  USHF.L.U32 UR5, UR5, 0x3, URZ ;  /* 0x0000000305057899 */ /* 0x000fe2000800063f */
[----:B------:R-:W-:Y:S01]  /*3000*/  IMAD.U32 R3, RZ, RZ, UR22 ;  /* 0x00000016ff037e24 */ /* 0x000fe2000f8e00ff */
[----:B------:R-:W-:Y:S01]  /*3010*/  LOP3.LUT R55, R2, 0x7, RZ, 0xc0, !PT ;  /* 0x0000000702377812 */ /* 0x000fe200078ec0ff */
[----:B------:R-:W-:Y:S01]  /*3020*/  IMAD.U32 R100, RZ, RZ, UR23 ;  /* 0x00000017ff647e24 */ /* 0x000fe2000f8e00ff */
[----:B------:R-:W-:Y:S01]  /*3030*/  LEA R101, P0, R101, R68, 0x1 ;  /* 0x0000004465657211 */ /* 0x000fe200078008ff */
[----:B------:R-:W-:Y:S01]  /*3040*/  USHF.R.S32.HI UR40, URZ, 0x1, UR40 ;  /* 0x000000013f287899 */ /* 0x000fe20008011428 */
[----:B------:R-:W-:Y:S01]  /*3050*/  VIADD R122, R0, UR36 ;  /* 0x00000024007a7c36 */ /* 0x000fe20008000000 */
[----:B------:R-:W-:Y:S01]  /*3060*/  ULOP3.LUT UR46, URZ, UR46, URZ, 0x33, !UPT ;  /* 0x0000002e3f2e7292 */ /* 0x000fe2000f8e333f */
[----:B------:R-:W-:Y:S01]  /*3070*/  LEA.HI.X R100, R3, R69, R100, 0x1, P0 ;  /* 0x0000004503647211 */ /* 0x000fe200000f0c64 */
[----:B------:R-:W-:Y:S01]  /*3080*/  ULOP3.LUT UR37, URZ, UR37, URZ, 0x33, !UPT ;  /* 0x000000253f257292 */ /* 0x000fe2000f8e333f */
[----:B------:R-:W-:Y:S01]  /*3090*/  LOP3.LUT R3, R2, 0x1f, RZ, 0xc0, !PT ;  /* 0x0000001f02037812 */ /* 0x000fe200078ec0ff */
[----:B------:R-:W-:Y:S01]  /*30a0*/  USHF.L.U64.HI UR22, UR10, 0x1, UR11 ;  /* 0x000000010a167899 */ /* 0x000fe2000801020b */
[----:B------:R-:W-:Y:S01]  /*30b0*/  IMAD R122, R85, 0x2, R122 ;  /* 0x00000002557a7824 */ /* 0x000fe200078e027a */
[----:B------:R-:W-:Y:S01]  /*30c0*/  UISETP.LT.AND UP0, UPT, UR46, UR37, UPT ;  /* 0x000000252e00728c */ /* 0x000fe2000bf01270 */
[----:B------:R-:W-:Y:S01]  /*30d0*/  SHF.R.U32.HI R3, RZ, 0x3, R3 ;  /* 0x00000003ff037819 */ /* 0x000fe20000011603 */
[----:B------:R-:W-:Y:S01]  /*30e0*/  USHF.L.U32 UR23, UR10, 0x1, URZ ;  /* 0x000000010a177899 */ /* 0x000fe2000800063f */
[----:B------:R-:W-:Y:S01]  /*30f0*/  VIADD R118, R86, 0x30 ;  /* 0x0000003056767836 */ /* 0x000fe20000000000 */
[----:B------:R-:W-:Y:S01]  /*3100*/  UIMAD.WIDE.U32 UR38, UR10, 0x3, URZ ;  /* 0x000000030a2678a5 */ /* 0x000fe2000f8e003f */
[C---:B------:R-:W-:Y:S01]  /*3110*/  LOP3.LUT R68, R3.reuse, 0x7, R2, 0x78, !PT ;  /* 0x0000000703447812 */ /* 0x040fe200078e7802 */
[C---:B------:R-:W-:Y:S01]  /*3120*/  IMAD.SHL.U32 R54, R3.reuse, 0x20, RZ ;  /* 0x0000002003367824 */ /* 0x040fe200078e00ff */
[----:B------:R-:W-:Y:S01]  /*3130*/  UIMAD UR11, UR11, 0x3, URZ ;  /* 0x000000030b0b78a4 */ /* 0x000fe2000f8e023f */
[----:B------:R-:W-:Y:S01]  /*3140*/  VIADD R122, R122, 0x38 ;  /* 0x000000387a7a7836 */ /* 0x000fe20000000000 */
[----:B------:R-:W-:Y:S01]  /*3150*/  USEL UR37, UR46, UR37, !UP0 ;  /* 0x000000252e257287 */ /* 0x000fe2000c000000 */
[----:B------:R-:W-:Y:S01]  /*3160*/  IMAD R3, R3, 0x20, R68 ;  /* 0x0000002003037824 */ /* 0x000fe200078e0244 */
[----:B------:R-:W-:Y:S01]  /*3170*/  LOP3.LUT R2, R54, 0xffffffe0, R55, 0xe2, !PT ;  /* 0xffffffe036027812 */ /* 0x000fe200078ee237 */
[----:B------:R-:W-:-:S02]  /*3180*/  UIADD3 UR35, UR4, 0x4000, URZ ;  /* 0x0000400004237890 */ /* 0x000fc4000fffe03f */
[----:B------:R-:W-:Y:S01]  /*3190*/  UIADD3 UR10, UP6, UR23, 0x100, URZ ;  /* 0x00000100170a7890 */ /* 0x000fe2000ffde03f */
[----:B------:R-:W-:Y:S01]  /*31a0*/  LEA R3, R3, UR4, 0x4 ;  /* 0x0000000403037c11 */ /* 0x000fe2000f8e20ff */
[C---:B------:R-:W-:Y:S01]  /*31b0*/  VIADD R54, R2.reuse, UR40 ;  /* 0x0000002802367c36 */ /* 0x040fe20008000000 */
[----:B------:R-:W-:Y:S01]  /*31c0*/  UIADD3 UR11, UR39, UR11, URZ ;  /* 0x0000000b270b7290 */ /* 0x000fe2000fffe03f */
[----:B------:R-:W-:Y:S01]  /*31d0*/  IMAD.SHL.U32 R2, R2, 0x10, RZ ;  /* 0x0000001002027824 */ /* 0x000fe200078e00ff */
[----:B------:R-:W-:Y:S01]  /*31e0*/  UIADD3 UR29, UP5, UR38, 0x180, URZ ;  /* 0x00000180261d7890 */ /* 0x000fe2000ffbe03f */
[----:B------:R-:W1:Y:S01]  /*31f0*/  LDS.128 R72, [R3+UR5+0x6000] ;  /* 0x0060000503487984 */ /* 0x000e620008000c00 */
[----:B------:R-:W-:Y:S01]  /*3200*/  LEA R54, R54, UR4, 0x4 ;  /* 0x0000000436367c11 */ /* 0x000fe2000f8e20ff */
[----:B------:R-:W-:Y:S01]  /*3210*/  UIADD3 UR30, UP4, UR38, 0x100, URZ ;  /* 0x00000100261e7890 */ /* 0x000fe2000ff9e03f */
[----:B------:R-:W-:Y:S01]  /*3220*/  LOP3.LUT R0, R2, 0x40, RZ, 0x3c, !PT ;  /* 0x0000004002007812 */ /* 0x000fe200078e3cff */
[----:B------:R-:W2:Y:S01]  /*3230*/  LDS.128 R76, [R3+UR5+0x6080] ;  /* 0x00608005034c7984 */ /* 0x000ea20008000c00 */
[----:B------:R-:W-:-:S02]  /*3240*/  UIADD3 UR31, UP3, UR38, 0x80, URZ ;  /* 0x00000080261f7890 */ /* 0x000fc4000ff7e03f */
[----:B------:R-:W-:Y:S01]  /*3250*/  UIADD3 UR32, UP2, UR23, 0x180, URZ ;  /* 0x0000018017207890 */ /* 0x000fe2000ff5e03f */
[----:B------:R-:W3:Y:S01]  /*3260*/  LDS.128 R68, [R54] ;  /* 0x0000000036447984 */ /* 0x000ee20000000c00 */
[----:B------:R-:W-:Y:S02]  /*3270*/  UIADD3 UR33, UP1, UR23, 0x80, URZ ;  /* 0x0000008017217890 */ /* 0x000fe4000ff3e03f */
[----:B------:R-:W-:Y:S01]  /*3280*/  ULEA UR4, UR40, UR4, 0x4 ;  /* 0x0000000428047291 */ /* 0x000fe2000f8e203f */
[----:B------:R4:W1:Y:S01]  /*3290*/  LDS.128 R80, [R54+0x80] ;  /* 0x0000800036507984 */ /* 0x0008620000000c00 */
[----:B------:R-:W-:Y:S01]  /*32a0*/  UIADD3 UR52, -UR37, -0x2, URZ ;  /* 0xfffffffe25347890 */ /* 0x000fe2000fffe13f */
[----:B------:R-:W-:Y:S01]  /*32b0*/  UMOV UR48, URZ ;  /* 0x0000003f00307c82 */ /* 0x000fe20008000000 */
[----:B------:R-:W-:Y:S01]  /*32c0*/  UMOV UR34, 0x2 ;  /* 0x0000000200227882 */ /* 0x000fe20000000000 */
[----:B------:R-:W-:Y:S02]  /*32d0*/  UIADD3.X UR40, URZ, UR22, URZ, UP6, !UPT ;  /* 0x000000163f287290 */ /* 0x000fe4000b7fe43f */
[----:B------:R-:W-:-:S02]  /*32e0*/  UIADD3.X UR41, URZ, UR11, URZ, UP5, !UPT ;  /* 0x0000000b3f297290 */ /* 0x000fc4000affe43f */
[----:B------:R-:W-:Y:S02]  /*32f0*/  UIADD3.X UR42, URZ, UR11, URZ, UP4, !UPT ;  /* 0x0000000b3f2a7290 */ /* 0x000fe4000a7fe43f */
[----:B------:R-:W-:Y:S02]  /*3300*/  UIADD3.X UR43, URZ, UR11, URZ, UP3, !UPT ;  /* 0x0000000b3f2b7290 */ /* 0x000fe40009ffe43f */
[----:B------:R-:W-:Y:S02]  /*3310*/  UIADD3.X UR44, URZ, UR22, URZ, UP2, !UPT ;  /* 0x000000163f2c7290 */ /* 0x000fe400097fe43f */
[----:B------:R-:W-:Y:S02]  /*3320*/  UIADD3.X UR45, URZ, UR22, URZ, UP1, !UPT ;  /* 0x000000163f2d7290 */ /* 0x000fe40008ffe43f */
[----:B------:R-:W-:Y:S01]  /*3330*/  UIADD3 UR4, UR4, 0x800, URZ ;  /* 0x0000080004047890 */ /* 0x000fe2000fffe03f */
[----:B------:R-:W-:Y:S01]  /*3340*/  UMOV UR51, 0x4000 ;  /* 0x0000400000337882 */ /* 0x000fe20000000000 */
[----:B------:R-:W-:Y:S01]  /*3350*/  UMOV UR37, 0xffffc000 ;  /* 0xffffc00000257882 */ /* 0x000fe20000000000 */
[----:B------:R-:W-:Y:S01]  /*3360*/  UMOV UR36, 0xfffffb80 ;  /* 0xfffffb8000247882 */ /* 0x000fe20000000000 */
[----:B----4-:R-:W-:-:S08]  /*3370*/  CS2R R54, SRZ ;  /* 0x0000000000367805 */ /* 0x010fd0000001ff00 */
.L_x_4:
[----:B------:R-:W-:-:S04]  /*3380*/  DEPBAR.LE SB5, 0xc ;  /* 0x0000d3000000791a */ /* 0x000fc80000000000 */
[C---:B-1-3--:R-:W5:Y:S01]  /*3390*/  DMMA.8x8x4 R4, R68.reuse, R72, R4 ;  /* 0x000000484404723f */ /* 0x04af620000000004 */
[----:B------:R-:W-:Y:S01]  /*33a0*/  LDS.128 R92, [R2+UR4] ;  /* 0x00000004025c7984 */ /* 0x000fe20008000c00 */
[----:B------:R-:W-:Y:S02]  /*33b0*/  UIADD3 UR47, UR5, -0x4000, URZ ;  /* 0xffffc000052f7890 */ /* 0x000fe4000fffe03f */
[----:B------:R-:W-:Y:S01]  /*33c0*/  IADD3 R130, P0, R101, UR23, RZ ;  /* 0x0000001765827c10 */ /* 0x000fe2000ff1e0ff */
[----:B------:R-:W-:Y:S01]  /*33d0*/  IMAD.MOV.U32 R125, RZ, RZ, R123 ;  /* 0x000000ffff7d7224 */ /* 0x000fe200078e007b */
[----:B------:R-:W-:Y:S01]  /*33e0*/  UISETP.NE.AND UP0, UPT, UR52, 0x2, UPT ;  /* 0x000000023400788c */ /* 0x000fe2000bf05270 */
[----:B------:R-:W-:Y:S01]  /*33f0*/  VIADD R127, R108, UR35 ;  /* 0x000000236c7f7c36 */ /* 0x000fe20008000000 */
[----:B------:R-:W-:Y:S01]  /*3400*/  IADD3.X R131, R100, UR22, RZ, P0, !PT ;  /* 0x0000001664837c10 */ /* 0x000fe200087fe4ff */
[----:B--2---:R-:W2:Y:S01]  /*3410*/  LDS.128 R84, [R3+UR5+0x6800] ;  /* 0x0068000503547984 */ /* 0x004ea20008000c00 */
[----:B------:R-:W-:Y:S01]  /*3420*/  IADD3 R128, P0, R124, UR8, RZ ;  /* 0x000000087c807c10 */ /* 0x000fe2000ff1e0ff */
[----:B------:R-:W-:Y:S01]  /*3430*/  VIADD R121, R2, UR4 ;  /* 0x0000000402797c36 */ /* 0x000fe20008000000 */
[----:B------:R-:W-:Y:S01]  /*3440*/  UIADD3 UR48, UR48, 0x1, URZ ;  /* 0x0000000130307890 */ /* 0x000fe2000fffe03f */
[----:B------:R-:W-:Y:S01]  /*3450*/  IMAD.SHL.U32 R126, R120, 0x8, RZ ;  /* 0x00000008787e7824 */ /* 0x000fe200078e00ff */
[----:B------:R-:W-:Y:S01]  /*3460*/  IADD3.X R129, R123, UR9, RZ, P0, !PT ;  /* 0x000000097b817c10 */ /* 0x000fe200087fe4ff */
[----:B------:R-:W-:Y:S01]  /*3470*/  VIADD R123, R102, UR51 ;  /* 0x00000033667b7c36 */ /* 0x000fe20008000000 */
[C---:B------:R-:W5:Y:S01]  /*3480*/  DMMA.8x8x4 R8, R68.reuse, R74, R8 ;  /* 0x0000004a4408723f */ /* 0x040f620000000008 */
[----:B------:R-:W2:Y:S01]  /*3490*/  LDS.128 R88, [R3+UR5+0x6880] ;  /* 0x0068800503587984 */ /* 0x000ea20008000c00 */
[----:B------:R-:W-:Y:S01]  /*34a0*/  UIADD3 UR50, UR4, 0x800, URZ ;  /* 0x0000080004327890 */ /* 0x000fe2000fffe03f */
[----:B------:R-:W-:Y:S01]  /*34b0*/  ISETP.NE.AND P1, PT, R116, RZ, PT ;  /* 0x000000ff7400720c */ /* 0x000fe20003f25270 */
[----:B------:R-:W-:Y:S01]  /*34c0*/  UIADD3 UR52, UR52, -0x1, URZ ;  /* 0xffffffff34347890 */ /* 0x000fe2000fffe03f */
[----:B------:R-:W-:Y:S01]  /*34d0*/  IADD3 R132, P0, R101, UR33, RZ ;  /* 0x0000002165847c10 */ /* 0x000fe2000ff1e0ff */
[----:B------:R-:W-:Y:S01]  /*34e0*/  UIADD3 UR34, UR34, 0x1, URZ ;  /* 0x0000000122227890 */ /* 0x000fe2000fffe03f */
[----:B------:R-:W-:Y:S02]  /*34f0*/  ISETP.LT.AND P1, PT, R118, UR18, !P1 ;  /* 0x0000001276007c0c */ /* 0x000fe4000cf21270 */
[----:B------:R-:W1:Y:S01]  /*3500*/  LDS.128 R96, [R2+UR4+0x80] ;  /* 0x0000800402607984 */ /* 0x000e620008000c00 */
[----:B------:R-:W-:Y:S01]  /*3510*/  IADD3.X R133, R100, UR45, RZ, P0, !PT ;  /* 0x0000002d64857c10 */ /* 0x000fe200087fe4ff */
[----:B------:R-:W-:Y:S01]  /*3520*/  UISETP.NE.AND UP1, UPT, UR34, 0x3, UPT ;  /* 0x000000032200788c */ /* 0x000fe2000bf25270 */
[----:B------:R-:W-:Y:S01]  /*3530*/  LOP3.LUT P0, RZ, R126, 0x8, RZ, 0xc0, !PT ;  /* 0x000000087eff7812 */ /* 0x000fe2000780c0ff */
[----:B------:R-:W-:Y:S01]  /*3540*/  IMAD.SHL.U32 R126, R120, 0x4, RZ ;  /* 0x00000004787e7824 */ /* 0x000fe200078e00ff */
[----:B------:R-:W-:Y:S01]  /*3550*/  ISETP.NE.AND P2, PT, R115, RZ, PT ;  /* 0x000000ff7300720c */ /* 0x000fe20003f45270 */
[----:B------:R-:W-:Y:S01]  /*3560*/  USEL UR49, UR37, 0x2000, !UP1 ;  /* 0x0000200025317887 */ /* 0x000fe2000c800000 */
[C---:B------:R-:W5:Y:S01]  /*3570*/  DMMA.8x8x4 R12, R68.reuse, R76, R12 ;  /* 0x0000004c440c723f */ /* 0x040f62000000000c */
[----:B------:R-:W-:Y:S02]  /*3580*/  USEL UR34, UR34, URZ, UP1 ;  /* 0x0000003f22227287 */ /* 0x000fe40008800000 */
[----:B------:R-:W-:Y:S01]  /*3590*/  ISETP.LT.AND P2, PT, R118, UR18, !P2 ;  /* 0x0000001276007c0c */ /* 0x000fe2000d741270 */
[----:B------:R-:W-:Y:S01]  /*35a0*/  UIADD3 UR51, UR49, UR51, URZ ;  /* 0x0000003331337290 */ /* 0x000fe2000fffe03f */
[----:B------:R-:W-:Y:S04]  /*35b0*/  ISETP.NE.AND P3, PT, R114, RZ, PT ;  /* 0x000000ff7200720c */ /* 0x000fe80003f65270 */
[----:B------:R-:W-:Y:S01]  /*35c0*/  @!PT LDS RZ, [RZ] ;  /* 0x00000000fffff984 */ /* 0x000fe20000000800 */
[----:B------:R-:W-:Y:S01]  /*35d0*/  @!PT LDS RZ, [RZ] ;  /* 0x00000000fffff984 */ /* 0x000fe20000000800 */
[----:B------:R-:W-:Y:S01]  /*35e0*/  @!PT LDS RZ, [RZ] ;  /* 0x00000000fffff984 */ /* 0x000fe20000000800 */
[----:B------:R3:W-:Y:S01]  /*35f0*/  LDGSTS.E.LTC128B.64 [R127], desc[UR24][R124.64], P0 ;  /* 0x000000007c7f7fae */ /* 0x0007e20008121b58 */
[----:B------:R-:W-:Y:S01]  /*3600*/  LOP3.LUT P0, RZ, R126, 0x8, RZ, 0xc0, !PT ;  /* 0x000000087eff7812 */ /* 0x000fe2000780c0ff */
[C---:B------:R-:W-:Y:S01]  /*3610*/  IMAD.SHL.U32 R126, R119.reuse, 0x8, RZ ;  /* 0x00000008777e7824 */ /* 0x040fe200078e00ff */
[----:B------:R-:W-:Y:S04]  /*3620*/  ISETP.LT.AND P3, PT, R118, UR18, !P3 ;  /* 0x0000001276007c0c */ /* 0x000fe8000df61270 */
[-C--:B------:R-:W5:Y:S07]  /*3630*/  DMMA.8x8x4 R16, R68, R78.reuse, R16 ;  /* 0x0000004e4410723f */ /* 0x080f6e0000000010 */
[----:B------:R4:W-:Y:S01]  /*3640*/  LDGSTS.E.LTC128B.64 [R127+0x200], desc[UR24][R128.64], P0 ;  /* 0x00200000807f7fae */ /* 0x0009e20008121b58 */
[----:B------:R-:W-:Y:S01]  /*3650*/  LOP3.LUT P0, RZ, R126, 0x8, RZ, 0xc0, !PT ;  /* 0x000000087eff7812 */ /* 0x000fe2000780c0ff */
[----:B------:R-:W-:Y:S01]  /*3660*/  IMAD.SHL.U32 R126, R119, 0x4, RZ ;  /* 0x00000004777e7824 */ /* 0x000fe200078e00ff */
[----:B------:R-:W-:Y:S06]  /*3670*/  DEPBAR.LE SB5, 0xc ;  /* 0x0000d3000000791a */ /* 0x000fec0000000000 */
[C---:B------:R-:W5:Y:S04]  /*3680*/  DMMA.8x8x4 R20, R70.reuse, R78, R20 ;  /* 0x0000004e4614723f */ /* 0x040f680000000014 */
[----:B---3--:R-:W-:Y:S01]  /*3690*/  IMAD.SHL.U32 R124, R120, 0x2, RZ ;  /* 0x00000002787c7824 */ /* 0x008fe200078e00ff */
[----:B------:R3:W-:Y:S01]  /*36a0*/  LDGSTS.E.LTC128B.64 [R123+0x6000], desc[UR24][R130.64], P0 ;  /* 0x06000000827b7fae */ /* 0x0007e20008121b58 */
[----:B------:R-:W-:Y:S10]  /*36b0*/  LOP3.LUT P0, RZ, R126, 0x8, RZ, 0xc0, !PT ;  /* 0x000000087eff7812 */ /* 0x000ff4000780c0ff */
[C---:B------:R-:W5:Y:S03]  /*36c0*/  DMMA.8x8x4 R24, R70.reuse, R76, R24 ;  /* 0x0000004c4618723f */ /* 0x040f660000000018 */
[----:B----4-:R4:W-:Y:S01]  /*36d0*/  LDGSTS.E.LTC128B.64 [R123+0x6080], desc[UR24][R132.64], P0 ;  /* 0x06080000847b7fae */ /* 0x0109e20008121b58 */
[----:B------:R-:W-:Y:S04]  /*36e0*/  IADD3 R136, P0, R128, UR8, RZ ;  /* 0x0000000880887c10 */ /* 0x000fe8000ff1e0ff */
[----:B------:R-:W-:Y:S02]  /*36f0*/  IADD3.X R137, R129, UR9, RZ, P0, !PT ;  /* 0x0000000981897c10 */ /* 0x000fe400087fe4ff */
[----:B------:R-:W-:Y:S06]  /*3700*/  IADD3 R128, P0, R101, UR10, RZ ;  /* 0x0000000a65807c10 */ /* 0x000fec000ff1e0ff */
[C---:B------:R-:W5:Y:S04]  /*3710*/  DMMA.8x8x4 R28, R70.reuse, R74, R28 ;  /* 0x0000004a461c723f */ /* 0x040f68000000001c */
[----:B------:R-:W-:Y:S02]  /*3720*/  IADD3.X R129, R100, UR40, RZ, P0, !PT ;  /* 0x0000002864817c10 */ /* 0x000fe400087fe4ff */
[----:B---3--:R-:W-:Y:S04]  /*3730*/  IADD3 R130, P0, R136, UR8, RZ ;  /* 0x0000000888827c10 */ /* 0x008fe8000ff1e0ff */
[----:B------:R-:W-:Y:S02]  /*3740*/  IADD3.X R131, R137, UR9, RZ, P0, !PT ;  /* 0x0000000989837c10 */ /* 0x000fe400087fe4ff */
[----:B------:R-:W-:Y:S01]  /*3750*/  LOP3.LUT P0, RZ, R124, 0x8, RZ, 0xc0, !PT ;  /* 0x000000087cff7812 */ /* 0x000fe2000780c0ff */
[----:B------:R-:W-:Y:S03]  /*3760*/  IMAD.SHL.U32 R124, R119, 0x2, RZ ;  /* 0x00000002777c7824 */ /* 0x000fe600078e00ff */
[-C--:B----4-:R4:W5:Y:S02]  /*3770*/  DMMA.8x8x4 R32, R70, R72.reuse, R32 ;  /* 0x000000484620723f */ /* 0x0909640000000020 */
[----:B----4-:R-:W-:Y:S01]  /*3780*/  LDS.128 R68, [R0+UR4+0x800] ;  /* 0x0008000400447984 */ /* 0x010fe20008000c00 */
[----:B------:R-:W-:Y:S11]  /*3790*/  DEPBAR.LE SB5, 0xc ;  /* 0x0000d3000000791a */ /* 0x000ff60000000000 */
[----:B------:R-:W-:Y:S02]  /*37a0*/  @!UPT UIADD3 URZ, URZ, URZ, URZ ;  /* 0x0000003f3f3ff290 */ /* 0x000fe4000fffe03f */
[C---:B------:R-:W5:Y:S11]  /*37b0*/  DMMA.8x8x4 R36, R80.reuse, R72, R36 ;  /* 0x000000485024723f */ /* 0x040f760000000024 */
[----:B------:R-:W-:Y:S05]  /*37c0*/  @!UPT UIADD3 URZ, URZ, URZ, URZ ;  /* 0x0000003f3f3ff290 */ /* 0x000fea000fffe03f */
[C---:B------:R-:W5:Y:S11]  /*37d0*/  DMMA.8x8x4 R40, R80.reuse, R74, R40 ;  /* 0x0000004a5028723f */ /* 0x040f760000000028 */
[----:B------:R-:W-:Y:S05]  /*37e0*/  @!UPT UIADD3 URZ, URZ, URZ, URZ ;  /* 0x0000003f3f3ff290 */ /* 0x000fea000fffe03f */
[C---:B------:R-:W5:Y:S11]  /*37f0*/  DMMA.8x8x4 R44, R80.reuse, R76, R44 ;  /* 0x0000004c502c723f */ /* 0x040f76000000002c */
[----:B------:R-:W-:Y:S05]  /*3800*/  @!UPT UIADD3 URZ, URZ, URZ, URZ ;  /* 0x0000003f3f3ff290 */ /* 0x000fea000fffe03f */
[-C--:B------:R-:W5:Y:S01]  /*3810*/  DMMA.8x8x4 R48, R80, R78.reuse, R48 ;  /* 0x0000004e5030723f */ /* 0x080f620000000030 */
[----:B------:R-:W-:Y:S11]  /*3820*/  DEPBAR.LE SB5, 0xc ;  /* 0x0000d3000000791a */ /* 0x000ff60000000000 */
[----:B------:R-:W-:Y:S04]  /*3830*/  @!UPT UIADD3 URZ, URZ, URZ, URZ ;  /* 0x0000003f3f3ff290 */ /* 0x000fe8000fffe03f */
[C---:B------:R-:W5:Y:S11]  /*3840*/  DMMA.8x8x4 R52, R82.reuse, R78, R52 ;  /* 0x0000004e5234723f */ /* 0x040f760000000034 */
[----:B------:R-:W-:Y:S05]  /*3850*/  @!UPT UIADD3 URZ, URZ, URZ, URZ ;  /* 0x0000003f3f3ff290 */ /* 0x000fea000fffe03f */
[C---:B------:R3:W5:Y:S02]  /*3860*/  DMMA.8x8x4 R56, R82.reuse, R76, R56 ;  /* 0x0000004c5238723f */ /* 0x0407640000000038 */
[----:B---3--:R-:W-:Y:S11]  /*3870*/  LDS.128 R76, [R3+UR5+0x7080] ;  /* 0x00708005034c7984 */ /* 0x008ff60008000c00 */
[----:B------:R-:W-:Y:S03]  /*3880*/  @!UPT UIADD3 URZ, URZ, URZ, URZ ;  /* 0x0000003f3f3ff290 */ /* 0x000fe6000fffe03f */
[C---:B------:R-:W5:Y:S11]  /*3890*/  DMMA.8x8x4 R60, R82.reuse, R74, R60 ;  /* 0x0000004a523c723f */ /* 0x040f76000000003c */
[----:B------:R-:W-:Y:S05]  /*38a0*/  @!UPT UIADD3 URZ, URZ, URZ, URZ ;  /* 0x0000003f3f3ff290 */ /* 0x000fea000fffe03f */
[----:B------:R3:W5:Y:S02]  /*38b0*/  DMMA.8x8x4 R64, R82, R72, R64 ;  /* 0x000000485240723f */ /* 0x0007640000000040 */
[----:B---3--:R-:W3:Y:S08]  /*38c0*/  LDS.128 R72, [R3+UR5+0x7000] ;  /* 0x0070000503487984 */ /* 0x008ef00008000c00 */
[----:B------:R-:W4:Y:S01]  /*38d0*/  LDS.128 R80, [R0+UR4+0x880] ;  /* 0x0008800400507984 */ /* 0x000f220008000c00 */
[----:B------:R-:W-:-:S05]  /*38e0*/  DEPBAR.LE SB5, 0xc ;  /* 0x0000d3000000791a */ /* 0x000fca0000000000 */
[C---:B--2---:R-:W5:Y:S02]  /*38f0*/  DMMA.8x8x4 R4, R94.reuse, R84, R4 ;  /* 0x000000545e04723f */ /* 0x044f640000000004 */
[----:B------:R-:W-:Y:S01]  /*3900*/  @!PT LDS RZ, [RZ] ;  /* 0x00000000fffff984 */ /* 0x000fe20000000800 */
[----:B------:R-:W-:Y:S01]  /*3910*/  @!PT LDS RZ, [RZ] ;  /* 0x00000000fffff984 */ /* 0x000fe20000000800 */
[----:B------:R-:W-:Y:S01]  /*3920*/  @!PT LDS RZ, [RZ] ;  /* 0x00000000fffff984 */ /* 0x000fe20000000800 */
[----:B------:R-:W-:Y:S02]  /*3930*/  LDGSTS.E.LTC128B.64 [R127+0x400], desc[UR24][R136.64], P0 ;  /* 0x00400000887f7fae */ /* 0x000fe40008121b58 */
[C---:B------:R-:W-:Y:S04]  /*3940*/  IADD3 R134, P0, R101.reuse, UR32, RZ ;  /* 0x0000002065867c10 */ /* 0x040fe8000ff1e0ff */
[----:B------:R-:W-:Y:S02]  /*3950*/  IADD3.X R135, R100, UR44, RZ, P0, !PT ;  /* 0x0000002c64877c10 */ /* 0x000fe400087fe4ff */
[----:B------:R-:W-:Y:S06]  /*3960*/  LOP3.LUT P0, RZ, R120, 0x8, RZ, 0xc0, !PT ;  /* 0x0000000878ff7812 */ /* 0x000fec000780c0ff */
[C---:B------:R-:W5:Y:S07]  /*3970*/  DMMA.8x8x4 R8, R94.reuse, R86, R8 ;  /* 0x000000565e08723f */ /* 0x040f6e0000000008 */
[----:B------:R-:W-:Y:S01]  /*3980*/  LDGSTS.E.LTC128B.64 [R127+0x600], desc[UR24][R130.64], P0 ;  /* 0x00600000827f7fae */ /* 0x000fe20008121b58 */
[----:B------:R-:W-:Y:S08]  /*3990*/  IADD3 R132, P0, R101, UR38, RZ ;  /* 0x0000002665847c10 */ /* 0x000ff0000ff1e0ff */
[C---:B------:R-:W5:Y:S04]  /*39a0*/  DMMA.8x8x4 R12, R94.reuse, R88, R12 ;  /* 0x000000585e0c723f */ /* 0x040f68000000000c */
[----:B------:R-:W-:Y:S02]  /*39b0*/  IADD3.X R133, R100, UR11, RZ, P0, !PT ;  /* 0x0000000b64857c10 */ /* 0x000fe400087fe4ff */
[----:B------:R-:W-:Y:S01]  /*39c0*/  LOP3.LUT P0, RZ, R124, 0x8, RZ, 0xc0, !PT ;  /* 0x000000087cff7812 */ /* 0x000fe2000780c0ff */
[----:B------:R-:W-:Y:S09]  /*39d0*/  VIADD R124, R122, 0xfffffff8 ;  /* 0xfffffff87a7c7836 */ /* 0x000ff20000000000 */
[-C--:B------:R-:W5:Y:S03]  /*39e0*/  DMMA.8x8x4 R16, R94, R90.reuse, R16 ;  /* 0x0000005a5e10723f */ /* 0x080f660000000010 */
[----:B------:R2:W-:Y:S01]  /*39f0*/  LDGSTS.E.LTC128B.64 [R123+0x6100], desc[UR24][R128.64], P0 ;  /* 0x06100000807b7fae */ /* 0x0005e20008121b58 */
[----:B------:R-:W-:Y:S01]  /*3a00*/  LOP3.LUT P0, RZ, R119, 0x8, RZ, 0xc0, !PT ;  /* 0x0000000877ff7812 */ /* 0x000fe2000780c0ff */
[----:B------:R-:W-:Y:S11]  /*3a10*/  DEPBAR.LE SB5, 0xc ;  /* 0x0000d3000000791a */ /* 0x000ff60000000000 */
[C---:B------:R-:W5:Y:S01]  /*3a20*/  DMMA.8x8x4 R20, R92.reuse, R90, R20 ;  /* 0x0000005a5c14723f */ /* 0x040f620000000014 */
[----:B------:R3:W-:Y:S03]  /*3a30*/  LDGSTS.E.LTC128B.64 [R123+0x6180], desc[UR24][R134.64], P0 ;  /* 0x06180000867b7fae */ /* 0x0007e60008121b58 */
[----:B------:R-:W-:Y:S04]  /*3a40*/  ISETP.NE.AND P0, PT, R117, RZ, PT ;  /* 0x000000ff7500720c */ /* 0x000fe80003f05270 */
[----:B------:R-:W-:Y:S08]  /*3a50*/  ISETP.LT.AND P0, PT, R118, UR18, !P0 ;  /* 0x0000001276007c0c */ /* 0x000ff0000c701270 */
[C---:B------:R-:W5:Y:S01]  /*3a60*/  DMMA.8x8x4 R24, R92.reuse, R88, R24 ;  /* 0x000000585c18723f */ /* 0x040f620000000018 */
[----:B--2---:R-:W-:Y:S04]  /*3a70*/  SEL R128, RZ, 0x1, !P0 ;  /* 0x00000001ff807807 */ /* 0x004fe80004000000 */
[----:B------:R-:W-:Y:S02]  /*3a80*/  P2R R128, PR, R128, 0xf ;  /* 0x0000000f80807803 */ /* 0x000fe40000000000 */
[----:B------:R-:W-:Y:S02]  /*3a90*/  ISETP.NE.AND P2, PT, R109, RZ, PT ;  /* 0x000000ff6d00720c */ /* 0x000fe40003f45270 */
[----:B------:R-:W-:Y:S02]  /*3aa0*/  ISETP.NE.AND P3, PT, RZ, UR14, PT ;  /* 0x0000000eff007c0c */ /* 0x000fe4000bf65270 */
[C---:B------:R-:W-:Y:S05]  /*3ab0*/  ISETP.LT.AND P1, PT, R124.reuse, UR18, !P2 ;  /* 0x000000127c007c0c */ /* 0x040fea000d721270 */
[C---:B------:R-:W5:Y:S03]  /*3ac0*/  DMMA.8x8x4 R28, R92.reuse, R86, R28 ;  /* 0x000000565c1c723f */ /* 0x040f66000000001c */
[C---:B------:R-:W-:Y:S04]  /*3ad0*/  ISETP.LE.OR P0, PT, R124.reuse, R106, !P3 ;  /* 0x0000006a7c00720c */ /* 0x040fe80005f03670 */
[----:B------:R-:W-:Y:S02]  /*3ae0*/  PLOP3.LUT P2, PT, P1, P0, PT, 0x80, 0x0 ;  /* 0x000000000000781c */ /* 0x000fe40000f41070 */
[C---:B------:R-:W-:Y:S02]  /*3af0*/  ISETP.LT.AND P0, PT, R124.reuse, UR18, !P6 ;  /* 0x000000127c007c0c */ /* 0x040fe4000f701270 */
[----:B------:R-:W-:Y:S02]  /*3b00*/  P2R R129, PR, RZ, 0x4 ;  /* 0x00000004ff817803 */ /* 0x000fe40000000000 */
[C---:B------:R-:W-:Y:S02]  /*3b10*/  ISETP.LE.OR P1, PT, R124.reuse, R105, !P3 ;  /* 0x000000697c00720c */ /* 0x040fe40005f23670 */
[C---:B------:R-:W-:Y:S01]  /*3b20*/  ISETP.LE.OR P2, PT, R124.reuse, R104, !P3 ;  /* 0x000000687c00720c */ /* 0x040fe20005f43670 */
[-C--:B------:R2:W5:Y:S01]  /*3b30*/  DMMA.8x8x4 R32, R92, R84.reuse, R32 ;  /* 0x000000545c20723f */ /* 0x0805620000000020 */
[----:B------:R-:W-:Y:S01]  /*3b40*/  PLOP3.LUT P1, PT, P0, P1, PT, 0x80, 0x0 ;  /* 0x000000000000781c */ /* 0x000fe20000723070 */
[----:B--2---:R-:W-:Y:S01]  /*3b50*/  LDS.128 R92, [R0+UR4+0x1000] ;  /* 0x00100004005c7984 */ /* 0x004fe20008000c00 */
[C---:B------:R-:W-:Y:S02]  /*3b60*/  ISETP.LT.AND P0, PT, R124.reuse, UR18, !P5 ;  /* 0x000000127c007c0c */ /* 0x040fe4000ef01270 */
[C---:B------:R-:W-:Y:S02]  /*3b70*/  ISETP.LE.OR P3, PT, R124.reuse, R103, !P3 ;  /* 0x000000677c00720c */ /* 0x040fe40005f63670 */
[----:B------:R-:W-:Y:S02]  /*3b80*/  PLOP3.LUT P2, PT, P0, P2, PT, 0x80, 0x0 ;  /* 0x000000000000781c */ /* 0x000fe40000745070 */
[----:B------:R-:W-:Y:S01]  /*3b90*/  ISETP.LT.AND P0, PT, R124, UR18, !P4 ;  /* 0x000000127c007c0c */ /* 0x000fe2000e701270 */
[----:B------:R-:W-:Y:S06]  /*3ba0*/  DEPBAR.LE SB5, 0xc ;  /* 0x0000d3000000791a */ /* 0x000fec0000000000 */
[C---:B-1----:R-:W5:Y:S01]  /*3bb0*/  DMMA.8x8x4 R36, R98.reuse, R84, R36 ;  /* 0x000000546224723f */ /* 0x042f620000000024 */
[----:B------:R-:W-:Y:S03]  /*3bc0*/  PLOP3.LUT P3, PT, P0, P3, PT, 0x80, 0x0 ;  /* 0x000000000000781c */ /* 0x000fe60000767070 */
[-C--:B------:R-:W-:Y:S04]  /*3bd0*/  ISETP.GT.AND P0, PT, R106, R124.reuse, PT ;  /* 0x0000007c6a00720c */ /* 0x080fe80003f04270 */
[----:B------:R-:W-:Y:S02]  /*3be0*/  SEL R127, RZ, 0x1, P0 ;  /* 0x00000001ff7f7807 */ /* 0x000fe40000000000 */
[-C--:B------:R-:W-:Y:S02]  /*3bf0*/  ISETP.GT.AND P0, PT, R105, R124.reuse, PT ;  /* 0x0000007c6900720c */ /* 0x080fe40003f04270 */
[----:B------:R-:W-:Y:S02]  /*3c00*/  LOP3.LUT R127, R127, UR14, RZ, 0xfc, !PT ;  /* 0x0000000e7f7f7c12 */ /* 0x000fe4000f8efcff */
[----:B------:R-:W-:Y:S02]  /*3c10*/  SEL R126, RZ, 0x1, P0 ;  /* 0x00000001ff7e7807 */ /* 0x000fe40000000000 */
[C---:B------:R-:W5:Y:S03]  /*3c20*/  DMMA.8x8x4 R40, R98.reuse, R86, R40 ;  /* 0x000000566228723f */ /* 0x040f660000000028 */
[-C--:B------:R-:W-:Y:S02]  /*3c30*/  ISETP.GT.AND P0, PT, R104, R124.reuse, PT ;  /* 0x0000007c6800720c */ /* 0x080fe40003f04270 */
[----:B------:R-:W-:Y:S02]  /*3c40*/  PRMT R127, R127, 0x9910, RZ ;  /* 0x000099107f7f7816 */ /* 0x000fe400000000ff */
[----:B------:R-:W-:Y:S02]  /*3c50*/  SEL R125, RZ, 0x1, P0 ;  /* 0x00000001ff7d7807 */ /* 0x000fe40000000000 */
[----:B------:R-:W-:Y:S02]  /*3c60*/  ISETP.GT.AND P0, PT, R103, R124, PT ;  /* 0x0000007c6700720c */ /* 0x000fe40003f04270 */
[----:B------:R-:W-:Y:S02]  /*3c70*/  LOP3.LUT R125, R125, UR14, RZ, 0xfc, !PT ;  /* 0x0000000e7d7d7c12 */ /* 0x000fe4000f8efcff */
[----:B------:R-:W-:Y:S02]  /*3c80*/  SEL R124, RZ, 0x1, P0 ;  /* 0x00000001ff7c7807 */ /* 0x000fe40000000000 */
[----:B------:R-:W-:Y:S01]  /*3c90*/  ISETP.NE.AND P0, PT, R129, RZ, PT ;  /* 0x000000ff8100720c */ /* 0x000fe20003f05270 */
[C---:B------:R-:W5:Y:S03]  /*3ca0*/  DMMA.8x8x4 R44, R98.reuse, R88, R44 ;  /* 0x00000058622c723f */ /* 0x040f66000000002c */
[----:B------:R-:W-:Y:S01]  /*3cb0*/  ISETP.NE.AND P0, PT, R127, RZ, P0 ;  /* 0x000000ff7f00720c */ /* 0x000fe20000705270 */
[----:B------:R-:W-:Y:S01]  /*3cc0*/  VIADD R127, R107, UR35 ;  /* 0x000000236b7f7c36 */ /* 0x000fe20008000000 */
[----:B------:R-:W-:Y:S01]  /*3cd0*/  PRMT R125, R125, 0x9910, RZ ;  /* 0x000099107d7d7816 */ /* 0x000fe200000000ff */
[----:B------:R-:W-:Y:S01]  /*3ce0*/  UIADD3 UR35, UR49, UR35, URZ ;  /* 0x0000002331237290 */ /* 0x000fe2000fffe03f */
[----:B------:R-:W-:Y:S02]  /*3cf0*/  LOP3.LUT R124, R124, UR14, RZ, 0xfc, !PT ;  /* 0x0000000e7c7c7c12 */ /* 0x000fe4000f8efcff */
[----:B------:R-:W-:Y:S02]  /*3d00*/  ISETP.NE.AND P2, PT, R125, RZ, P2 ;  /* 0x000000ff7d00720c */ /* 0x000fe40001745270 */
[----:B------:R-:W-:Y:S02]  /*3d10*/  PRMT R124, R124, 0x9910, RZ ;  /* 0x000099107c7c7816 */ /* 0x000fe400000000ff */
[----:B------:R-:W-:Y:S02]  /*3d20*/  LOP3.LUT R126, R126, UR14, RZ, 0xfc, !PT ;  /* 0x0000000e7e7e7c12 */ /* 0x000fe4000f8efcff */
[----:B------:R-:W-:Y:S01]  /*3d30*/  ISETP.NE.AND P3, PT, R124, RZ, P3 ;  /* 0x000000ff7c00720c */ /* 0x000fe20001f65270 */
[-C--:B------:R-:W5:Y:S01]  /*3d40*/  DMMA.8x8x4 R48, R98, R90.reuse, R48 ;  /* 0x0000005a6230723f */ /* 0x080f620000000030 */
[----:B------:R-:W-:Y:S03]  /*3d50*/  SEL R124, RZ, 0x1, !P0 ;  /* 0x00000001ff7c7807 */ /* 0x000fe60004000000 */
[----:B------:R-:W-:Y:S04]  /*3d60*/  PRMT R126, R126, 0x9910, RZ ;  /* 0x000099107e7e7816 */ /* 0x000fe800000000ff */
[----:B------:R-:W-:Y:S02]  /*3d70*/  ISETP.NE.AND P1, PT, R126, RZ, P1 ;  /* 0x000000ff7e00720c */ /* 0x000fe40000f25270 */
[----:B------:R-:W-:Y:S01]  /*3d80*/  LOP3.LUT R126, R120, 0x100, RZ, 0xc0, !PT ;  /* 0x00000100787e7812 */ /* 0x000fe200078ec0ff */
[----:B------:R-:W-:Y:S05]  /*3d90*/  DEPBAR.LE SB5, 0xc ;  /* 0x0000d3000000791a */ /* 0x000fea0000000000 */
[C---:B------:R-:W5:Y:S04]  /*3da0*/  DMMA.8x8x4 R52, R96.reuse, R90, R52 ;  /* 0x0000005a6034723f */ /* 0x040f680000000034 */
[----:B------:R-:W-:Y:S02]  /*3db0*/  P2R R124, PR, R124, 0xf ;  /* 0x0000000f7c7c7803 */ /* 0x000fe40000000000 */
[----:B---3--:R-:W-:Y:S02]  /*3dc0*/  IADD3 R134, P0, R130, UR8, RZ ;  /* 0x0000000882867c10 */ /* 0x008fe4000ff1e0ff */
[----:B------:R-:W-:Y:S02]  /*3dd0*/  ISETP.NE.AND P2, PT, R109, RZ, PT ;  /* 0x000000ff6d00720c */ /* 0x000fe40003f45270 */
[----:B------:R-:W-:Y:S02]  /*3de0*/  IADD3.X R135, R131, UR9, RZ, P0, !PT ;  /* 0x0000000983877c10 */ /* 0x000fe400087fe4ff */
[----:B------:R-:W-:Y:S02]  /*3df0*/  SHF.R.U32.HI R126, RZ, 0x5, R126 ;  /* 0x00000005ff7e7819 */ /* 0x000fe4000001167e */
[C---:B------:R-:W-:Y:S02]  /*3e00*/  ISETP.LT.AND P1, PT, R122.reuse, UR18, !P2 ;  /* 0x000000127a007c0c */ /* 0x040fe4000d721270 */
[----:B------:R-:W-:Y:S01]  /*3e10*/  ISETP.NE.AND P3, PT, RZ, UR14, PT ;  /* 0x0000000eff007c0c */ /* 0x000fe2000bf65270 */
[C---:B------:R1:W5:Y:S02]  /*3e20*/  DMMA.8x8x4 R56, R96.reuse, R88, R56 ;  /* 0x000000586038723f */ /* 0x0403640000000038 */
[----:B-1----:R-:W-:Y:S01]  /*3e30*/  LDS.128 R88, [R3+UR5+0x7880] ;  /* 0x0078800503587984 */ /* 0x002fe20008000c00 */
[----:B------:R-:W-:Y:S04]  /*3e40*/  ISETP.LE.OR P0, PT, R122, R106, !P3 ;  /* 0x0000006a7a00720c */ /* 0x000fe80005f03670 */
[----:B------:R-:W-:Y:S02]  /*3e50*/  PLOP3.LUT P0, PT, P1, P0, PT, 0x80, 0x0 ;  /* 0x000000000000781c */ /* 0x000fe40000f01070 */
[----:B------:R-:W-:Y:S02]  /*3e60*/  ISETP.NE.AND P1, PT, RZ, UR14, PT ;  /* 0x0000000eff007c0c */ /* 0x000fe4000bf25270 */
[----:B------:R-:W-:Y:S02]  /*3e70*/  P2R R125, PR, RZ, 0x1 ;  /* 0x00000001ff7d7803 */ /* 0x000fe40000000000 */
[----:B------:R-:W-:Y:S02]  /*3e80*/  ISETP.NE.U32.AND P0, PT, R126, RZ, PT ;  /* 0x000000ff7e00720c */ /* 0x000fe40003f05070 */
[----:B------:R-:W-:Y:S01]  /*3e90*/  LOP3.LUT R126, R120, 0x200, RZ, 0xc0, !PT ;  /* 0x00000200787e7812 */ /* 0x000fe200078ec0ff */
[C---:B------:R-:W5:Y:S03]  /*3ea0*/  DMMA.8x8x4 R60, R96.reuse, R86, R60 ;  /* 0x00000056603c723f */ /* 0x040f66000000003c */
[C---:B------:R-:W-:Y:S02]  /*3eb0*/  ISETP.LE.OR P3, PT, R122.reuse, R105, !P1 ;  /* 0x000000697a00720c */ /* 0x040fe40004f63670 */
[----:B------:R-:W-:Y:S02]  /*3ec0*/  SHF.R.U32.HI R126, RZ, 0x6, R126 ;  /* 0x00000006ff7e7819 */ /* 0x000fe4000001167e */
[C---:B------:R-:W-:Y:S02]  /*3ed0*/  ISETP.LE.OR P2, PT, R122.reuse, R104, !P1 ;  /* 0x000000687a00720c */ /* 0x040fe40004f43670 */
[----:B------:R-:W-:Y:S07]  /*3ee0*/  ISETP.LE.OR P1, PT, R122, R103, !P1 ;  /* 0x000000677a00720c */ /* 0x000fee0004f23670 */
[----:B------:R1:W5:Y:S02]  /*3ef0*/  DMMA.8x8x4 R64, R96, R84, R64 ;  /* 0x000000546040723f */ /* 0x0003640000000040 */
[----:B-1----:R-:W1:Y:S08]  /*3f00*/  LDS.128 R84, [R3+UR5+0x7800] ;  /* 0x0078000503547984 */ /* 0x002e700008000c00 */
[----:B------:R-:W2:Y:S01]  /*3f10*/  LDS.128 R96, [R0+UR4+0x1080] ;  /* 0x0010800400607984 */ /* 0x000ea20008000c00 */
[----:B------:R-:W-:Y:S01]  /*3f20*/  UIADD3 UR4, UR4, -0x4000, URZ ;  /* 0xffffc00004047890 */ /* 0x000fe2000fffe03f */
[----:B------:R-:W-:-:S04]  /*3f30*/  DEPBAR.LE SB5, 0xc ;  /* 0x0000d3000000791a */ /* 0x000fc80000000000 */
[C---:B------:R-:W5:Y:S02]  /*3f40*/  DMMA.8x8x4 R4, R68.reuse, R72, R4 ;  /* 0x000000484404723f */ /* 0x040f640000000004 */
[----:B------:R-:W-:Y:S01]  /*3f50*/  @!PT LDS RZ, [RZ] ;  /* 0x00000000fffff984 */ /* 0x000fe20000000800 */
[----:B------:R-:W-:Y:S01]  /*3f60*/  @!PT LDS RZ, [RZ] ;  /* 0x00000000fffff984 */ /* 0x000fe20000000800 */
[----:B------:R-:W-:Y:S01]  /*3f70*/  @!PT LDS RZ, [RZ] ;  /* 0x00000000fffff984 */ /* 0x000fe20000000800 */
[----:B------:R3:W-:Y:S02]  /*3f80*/  LDGSTS.E.LTC128B.64 [R127], desc[UR24][R134.64], P0 ;  /* 0x00000000867f7fae */ /* 0x0007e40008121b58 */
[----:B------:R-:W-:Y:S04]  /*3f90*/  IADD3 R130, P0, R134, UR8, RZ ;  /* 0x0000000886827c10 */ /* 0x000fe8000ff1e0ff */
[----:B------:R-:W-:Y:S02]  /*3fa0*/  IADD3.X R131, R135, UR9, RZ, P0, !PT ;  /* 0x0000000987837c10 */ /* 0x000fe400087fe4ff */
[----:B------:R-:W-:Y:S06]  /*3fb0*/  ISETP.NE.U32.AND P0, PT, R126, RZ, PT ;  /* 0x000000ff7e00720c */ /* 0x000fec0003f05070 */
[C---:B------:R-:W5:Y:S04]  /*3fc0*/  DMMA.8x8x4 R8, R68.reuse, R74, R8 ;  /* 0x0000004a4408723f */ /* 0x040f680000000008 */
[C---:B------:R-:W-:Y:S04]  /*3fd0*/  LOP3.LUT R126, R119.reuse, 0x100, RZ, 0xc0, !PT ;  /* 0x00000100777e7812 */ /* 0x040fe800078ec0ff */
[----:B------:R-:W-:Y:S01]  /*3fe0*/  SHF.R.U32.HI R126, RZ, 0x5, R126 ;  /* 0x00000005ff7e7819 */ /* 0x000fe2000001167e */
[----:B------:R4:W-:Y:S03]  /*3ff0*/  LDGSTS.E.LTC128B.64 [R127+0x200], desc[UR24][R130.64], P0 ;  /* 0x00200000827f7fae */ /* 0x0009e60008121b58 */
[----:B------:R-:W-:Y:S02]  /*4000*/  ISETP.NE.U32.AND P0, PT, R126, RZ, PT ;  /* 0x000000ff7e00720c */ /* 0x000fe40003f05070 */
[----:B------:R-:W-:Y:S02]  /*4010*/  LOP3.LUT R126, R119, 0x200, RZ, 0xc0, !PT ;  /* 0x00000200777e7812 */ /* 0x000fe400078ec0ff */
[C---:B------:R-:W5:Y:S04]  /*4020*/  DMMA.8x8x4 R12, R68.reuse, R76, R12 ;  /* 0x0000004c440c723f */ /* 0x040f68000000000c */
[----:B------:R-:W-:Y:S05]  /*4030*/  SHF.R.U32.HI R126, RZ, 0x6, R126 ;  /* 0x00000006ff7e7819 */ /* 0x000fea000001167e */
[----:B---3--:R3:W-:Y:S01]  /*4040*/  LDGSTS.E.LTC128B.64 [R123+0x7000], desc[UR24][R132.64], P0 ;  /* 0x07000000847b7fae */ /* 0x0087e20008121b58 */
[----:B------:R-:W-:Y:S04]  /*4050*/  IADD3 R134, P0, R101, UR31, RZ ;  /* 0x0000001f65867c10 */ /* 0x000fe8000ff1e0ff */
[----:B------:R-:W-:Y:S02]  /*4060*/  IADD3.X R135, R100, UR43, RZ, P0, !PT ;  /* 0x0000002b64877c10 */ /* 0x000fe400087fe4ff */
[-C--:B------:R-:W5:Y:S03]  /*4070*/  DMMA.8x8x4 R16, R68, R78.reuse, R16 ;  /* 0x0000004e4410723f */ /* 0x080f660000000010 */
[----:B------:R-:W-:Y:S02]  /*4080*/  ISETP.NE.U32.AND P0, PT, R126, RZ, PT ;  /* 0x000000ff7e00720c */ /* 0x000fe40003f05070 */
[C---:B------:R-:W-:Y:S02]  /*4090*/  LOP3.LUT R126, R120.reuse, 0x400, RZ, 0xc0, !PT ;  /* 0x00000400787e7812 */ /* 0x040fe400078ec0ff */
[----:B------:R-:W-:Y:S02]  /*40a0*/  LOP3.LUT R120, R120, 0x800, RZ, 0xc0, !PT ;  /* 0x0000080078787812 */ /* 0x000fe400078ec0ff */
[----:B------:R-:W-:Y:S02]  /*40b0*/  SHF.R.U32.HI R126, RZ, 0x7, R126 ;  /* 0x00000007ff7e7819 */ /* 0x000fe4000001167e */
[----:B------:R-:W-:Y:S01]  /*40c0*/  SHF.R.U32.HI R120, RZ, 0x8, R120 ;  /* 0x00000008ff787819 */ /* 0x000fe20000011678 */
[----:B------:R-:W-:Y:S04]  /*40d0*/  DEPBAR.LE SB5, 0xc ;  /* 0x0000d3000000791a */ /* 0x000fe80000000000 */
[C---:B------:R-:W5:Y:S01]  /*40e0*/  DMMA.8x8x4 R20, R70.reuse, R78, R20 ;  /* 0x0000004e4614723f */ /* 0x040f620000000014 */
[----:B------:R1:W-:Y:S03]  /*40f0*/  LDGSTS.E.LTC128B.64 [R123+0x7080], desc[UR24][R134.64], P0 ;  /* 0x07080000867b7fae */ /* 0x0003e60008121b58 */
[----:B----4-:R-:W-:Y:S04]  /*4100*/  IADD3 R130, P0, R130, UR8, RZ ;  /* 0x0000000882827c10 */ /* 0x010fe8000ff1e0ff */
[----:B------:R-:W-:Y:S02]  /*4110*/  IADD3.X R131, R131, UR9, RZ, P0, !PT ;  /* 0x0000000983837c10 */ /* 0x000fe400087fe4ff */
[----:B------:R-:W-:Y:S06]  /*4120*/  ISETP.NE.U32.AND P0, PT, R126, RZ, PT ;  /* 0x000000ff7e00720c */ /* 0x000fec0003f05070 */
[C---:B------:R-:W5:Y:S07]  /*4130*/  DMMA.8x8x4 R24, R70.reuse, R76, R24 ;  /* 0x0000004c4618723f */ /* 0x040f6e0000000018 */
[----:B---3--:R3:W-:Y:S01]  /*4140*/  LDGSTS.E.LTC128B.64 [R127+0x400], desc[UR24][R130.64], P0 ;  /* 0x00400000827f7fae */ /* 0x0087e20008121b58 */
[----:B------:R-:W-:Y:S04]  /*4150*/  IADD3 R132, P0, R130, UR8, RZ ;  /* 0x0000000882847c10 */ /* 0x000fe8000ff1e0ff */
[----:B------:R-:W-:Y:S02]  /*4160*/  IADD3.X R133, R131, UR9, RZ, P0, !PT ;  /* 0x0000000983857c10 */ /* 0x000fe400087fe4ff */
[----:B------:R-:W-:Y:S02]  /*4170*/  ISETP.NE.U32.AND P0, PT, R120, RZ, PT ;  /* 0x000000ff7800720c */ /* 0x000fe40003f05070 */
[C---:B------:R-:W5:Y:S04]  /*4180*/  DMMA.8x8x4 R28, R70.reuse, R74, R28 ;  /* 0x0000004a461c723f */ /* 0x040f68000000001c */
[C---:B------:R-:W-:Y:S02]  /*4190*/  LOP3.LUT R120, R119.reuse, 0x400, RZ, 0xc0, !PT ;  /* 0x0000040077787812 */ /* 0x040fe400078ec0ff */
[----:B------:R-:W-:Y:S02]  /*41a0*/  LOP3.LUT R119, R119, 0x800, RZ, 0xc0, !PT ;  /* 0x0000080077777812 */ /* 0x000fe400078ec0ff */
[----:B------:R-:W-:Y:S02]  /*41b0*/  SHF.R.U32.HI R120, RZ, 0x7, R120 ;  /* 0x00000007ff787819 */ /* 0x000fe40000011678 */
[----:B------:R-:W-:Y:S01]  /*41c0*/  SHF.R.U32.HI R119, RZ, 0x8, R119 ;  /* 0x00000008ff777819 */ /* 0x000fe20000011677 */
[----:B------:R-:W-:Y:S01]  /*41d0*/  LDGSTS.E.LTC128B.64 [R127+0x600], desc[UR24][R132.64], P0 ;  /* 0x00600000847f7fae */ /* 0x000fe20008121b58 */
[C---:B-1----:R-:W-:Y:S04]  /*41e0*/  IADD3 R134, P0, R101.reuse, UR30, RZ ;  /* 0x0000001e65867c10 */ /* 0x042fe8000ff1e0ff */
[-C--:B------:R-:W5:Y:S04]  /*41f0*/  DMMA.8x8x4 R32, R70, R72.reuse, R32 ;  /* 0x000000484620723f */ /* 0x080f680000000020 */
[----:B------:R-:W-:Y:S02]  /*4200*/  IADD3.X R135, R100, UR42, RZ, P0, !PT ;  /* 0x0000002a64877c10 */ /* 0x000fe400087fe4ff */
[----:B------:R-:W-:Y:S01]  /*4210*/  ISETP.NE.U32.AND P0, PT, R120, RZ, PT ;  /* 0x000000ff7800720c */ /* 0x000fe20003f05070 */
[----:B------:R-:W-:Y:S09]  /*4220*/  DEPBAR.LE SB5, 0xc ;  /* 0x0000d3000000791a */ /* 0x000ff20000000000 */
[C---:B------:R-:W5:Y:S03]  /*4230*/  DMMA.8x8x4 R36, R80.reuse, R72, R36 ;  /* 0x000000485024723f */ /* 0x040f660000000024 */
[----:B------:R-:W-:Y:S01]  /*4240*/  LDGSTS.E.LTC128B.64 [R123+0x7100], desc[UR24][R134.64], P0 ;  /* 0x07100000867b7fae */ /* 0x000fe20008121b58 */
[----:B---3--:R-:W-:Y:S04]  /*4250*/  IADD3 R130, P0, R101, UR29, RZ ;  /* 0x0000001d65827c10 */ /* 0x008fe8000ff1e0ff */
[----:B------:R-:W-:Y:S02]  /*4260*/  IADD3.X R131, R100, UR41, RZ, P0, !PT ;  /* 0x0000002964837c10 */ /* 0x000fe400087fe4ff */
[----:B------:R-:W-:Y:S06]  /*4270*/  ISETP.NE.U32.AND P0, PT, R119, RZ, PT ;  /* 0x000000ff7700720c */ /* 0x000fec0003f05070 */
[C---:B------:R-:W5:Y:S07]  /*4280*/  DMMA.8x8x4 R40, R80.reuse, R74, R40 ;  /* 0x0000004a5028723f */ /* 0x040f6e0000000028 */
[----:B------:R1:W-:Y:S01]  /*4290*/  LDGSTS.E.LTC128B.64 [R123+0x7180], desc[UR24][R130.64], P0 ;  /* 0x07180000827b7fae */ /* 0x0003e20008121b58 */
[C---:B------:R-:W-:Y:S08]  /*42a0*/  ISETP.LT.AND P0, PT, R122.reuse, UR18, !P6 ;  /* 0x000000127a007c0c */ /* 0x040ff0000f701270 */
[C---:B------:R-:W5:Y:S01]  /*42b0*/  DMMA.8x8x4 R44, R80.reuse, R76, R44 ;  /* 0x0000004c502c723f */ /* 0x040f62000000002c */
[----:B------:R-:W0:Y:S01]  /*42c0*/  LDGDEPBAR ;  /* 0x00000000000079af */ /* 0x000e220000000000 */
[----:B------:R-:W-:Y:S02]  /*42d0*/  PLOP3.LUT P3, PT, P0, P3, PT, 0x80, 0x0 ;  /* 0x000000000000781c */ /* 0x000fe40000767070 */
[C---:B------:R-:W-:Y:S04]  /*42e0*/  ISETP.LT.AND P0, PT, R122.reuse, UR18, !P5 ;  /* 0x000000127a007c0c */ /* 0x040fe8000ef01270 */
[----:B------:R-:W-:Y:S02]  /*42f0*/  PLOP3.LUT P2, PT, P0, P2, PT, 0x80, 0x0 ;  /* 0x000000000000781c */ /* 0x000fe40000745070 */
[----:B------:R-:W-:Y:S04]  /*4300*/  ISETP.LT.AND P0, PT, R122, UR18, !P4 ;  /* 0x000000127a007c0c */ /* 0x000fe8000e701270 */
[----:B------:R-:W-:Y:S02]  /*4310*/  PLOP3.LUT P1, PT, P0, P1, PT, 0x80, 0x0 ;  /* 0x000000000000781c */ /* 0x000fe40000723070 */
[-C--:B------:R-:W5:Y:S03]  /*4320*/  DMMA.8x8x4 R48, R80, R78.reuse, R48 ;  /* 0x0000004e5030723f */ /* 0x080f660000000030 */
[----:B------:R-:W-:Y:S04]  /*4330*/  ISETP.NE.AND P0, PT, R113, RZ, PT ;  /* 0x000000ff7100720c */ /* 0x000fe80003f05270 */
[----:B------:R-:W-:Y:S04]  /*4340*/  ISETP.LT.AND P0, PT, R118, UR18, !P0 ;  /* 0x0000001276007c0c */ /* 0x000fe8000c701270 */
[----:B-1----:R-:W-:Y:S01]  /*4350*/  SEL R130, RZ, 0x100, !P0 ;  /* 0x00000100ff827807 */ /* 0x002fe20004000000 */
[----:B------:R-:W-:Y:S04]  /*4360*/  DEPBAR.LE SB5, 0xc ;  /* 0x0000d3000000791a */ /* 0x000fe80000000000 */
[C---:B------:R-:W5:Y:S01]  /*4370*/  DMMA.8x8x4 R52, R82.reuse, R78, R52 ;  /* 0x0000004e5234723f */ /* 0x040f620000000034 */
[----:B------:R-:W-:Y:S04]  /*4380*/  DEPBAR.LE SB0, 0x1 ;  /* 0x000080400000791a */ /* 0x000fe80000000000 */
[----:B------:R-:W-:Y:S01]  /*4390*/  BAR.SYNC.DEFER_BLOCKING 0x0 ;  /* 0x0000000000007b1d */ /* 0x000fe20000010000 */
[----:B------:R-:W-:Y:S04]  /*43a0*/  ISETP.NE.AND P0, PT, R112, RZ, PT ;  /* 0x000000ff7000720c */ /* 0x000fe80003f05270 */
[C---:B------:R-:W-:Y:S04]  /*43b0*/  ISETP.LT.AND P0, PT, R118.reuse, UR18, !P0 ;  /* 0x0000001276007c0c */ /* 0x040fe8000c701270 */
[----:B------:R-:W-:Y:S02]  /*43c0*/  SEL R131, RZ, 0x200, !P0 ;  /* 0x00000200ff837807 */ /* 0x000fe40004000000 */
[C---:B------:R-:W5:Y:S04]  /*43d0*/  DMMA.8x8x4 R56, R82.reuse, R76, R56 ;  /* 0x0000004c5238723f */ /* 0x040f680000000038 */
[----:B------:R-:W-:Y:S02]  /*43e0*/  LOP3.LUT R128, R131, R130, R128, 0xfe, !PT ;  /* 0x0000008283807212 */ /* 0x000fe400078efe80 */
[----:B------:R-:W-:Y:S04]  /*43f0*/  ISETP.NE.AND P0, PT, R111, RZ, PT ;  /* 0x000000ff6f00720c */ /* 0x000fe80003f05270 */
[----:B------:R-:W-:Y:S04]  /*4400*/  ISETP.LT.AND P0, PT, R118, UR18, !P0 ;  /* 0x0000001276007c0c */ /* 0x000fe8000c701270 */
[----:B------:R-:W-:Y:S02]  /*4410*/  SEL R129, RZ, 0x400, !P0 ;  /* 0x00000400ff817807 */ /* 0x000fe40004000000 */
[C---:B------:R-:W5:Y:S03]  /*4420*/  DMMA.8x8x4 R60, R82.reuse, R74, R60 ;  /* 0x0000004a523c723f */ /* 0x040f66000000003c */
[----:B------:R-:W-:Y:S04]  /*4430*/  ISETP.NE.AND P0, PT, R110, RZ, PT ;  /* 0x000000ff6e00720c */ /* 0x000fe80003f05270 */
[C---:B------:R-:W-:Y:S01]  /*4440*/  ISETP.LT.AND P0, PT, R118.reuse, UR18, !P0 ;  /* 0x0000001276007c0c */ /* 0x040fe2000c701270 */
[----:B------:R-:W-:Y:S03]  /*4450*/  VIADD R118, R118, 0x10 ;  /* 0x0000001076767836 */ /* 0x000fe60000000000 */
[----:B------:R-:W-:Y:S02]  /*4460*/  SEL R120, RZ, 0x800, !P0 ;  /* 0x00000800ff787807 */ /* 0x000fe40004000000 */
[-C--:B------:R-:W-:Y:S02]  /*4470*/  ISETP.GT.AND P0, PT, R106, R122.reuse, PT ;  /* 0x0000007a6a00720c */ /* 0x080fe40003f04270 */
[----:B------:R-:W-:Y:S01]  /*4480*/  LOP3.LUT R120, R120, R129, R128, 0xfe, !PT ;  /* 0x0000008178787212 */ /* 0x000fe200078efe80 */
[----:B------:R1:W5:Y:S01]  /*4490*/  DMMA.8x8x4 R64, R82, R72, R64 ;  /* 0x000000485240723f */ /* 0x0003620000000040 */
[----:B------:R-:W-:Y:S02]  /*44a0*/  SEL R127, RZ, 0x1, P0 ;  /* 0x00000001ff7f7807 */ /* 0x000fe40000000000 */
[-C--:B------:R-:W-:Y:S04]  /*44b0*/  ISETP.GT.AND P0, PT, R105, R122.reuse, PT ;  /* 0x0000007a6900720c */ /* 0x080fe80003f04270 */
[----:B------:R-:W-:Y:S02]  /*44c0*/  SEL R126, RZ, 0x1, P0 ;  /* 0x00000001ff7e7807 */ /* 0x000fe40000000000 */
[----:B------:R-:W-:Y:S02]  /*44d0*/  ISETP.GT.AND P0, PT, R104, R122, PT ;  /* 0x0000007a6800720c */ /* 0x000fe40003f04270 */
[----:B------:R-:W-:Y:S01]  /*44e0*/  LOP3.LUT R126, R126, UR14, RZ, 0xfc, !PT ;  /* 0x0000000e7e7e7c12 */ /* 0x000fe2000f8efcff */
[----:B------:R-:W-:-:S04]  /*44f0*/  DEPBAR.LE SB5, 0xc ;  /* 0x0000d3000000791a */ /* 0x000fc80000000000 */
[C---:B------:R3:W5:Y:S01]  /*4500*/  DMMA.8x8x4 R4, R94.reuse, R84, R4 ;  /* 0x000000545e04723f */ /* 0x0407620000000004 */
[----:B------:R-:W-:Y:S03]  /*4510*/  SEL R123, RZ, 0x1, P0 ;  /* 0x00000001ff7b7807 */ /* 0x000fe60000000000 */
[----:B------:R-:W-:Y:S01]  /*4520*/  ISETP.GT.AND P0, PT, R103, R122, PT ;  /* 0x0000007a6700720c */ /* 0x000fe20003f04270 */
[----:B------:R-:W-:Y:S03]  /*4530*/  VIADD R122, R122, 0x10 ;  /* 0x000000107a7a7836 */ /* 0x000fe60000000000 */
[----:B------:R-:W-:Y:S02]  /*4540*/  SEL R119, RZ, 0x1, P0 ;  /* 0x00000001ff777807 */ /* 0x000fe40000000000 */
[----:B------:R-:W-:Y:S02]  /*4550*/  PLOP3.LUT P0, PT, PT, PT, UP0, 0x40, 0x0 ;  /* 0x000000000000781c */ /* 0x000fe40003f0e808 */
[----:B------:R-:W-:Y:S02]  /*4560*/  PRMT R126, R126, 0x9910, RZ ;  /* 0x000099107e7e7816 */ /* 0x000fe400000000ff */
[----:B------:R-:W-:Y:S02]  /*4570*/  SEL R120, R120, RZ, !P0 ;  /* 0x000000ff78787207 */ /* 0x000fe40004000000 */
[C---:B------:R3:W5:Y:S03]  /*4580*/  DMMA.8x8x4 R8, R94.reuse, R86, R8 ;  /* 0x000000565e08723f */ /* 0x0407660000000008 */
[----:B------:R-:W-:Y:S02]  /*4590*/  ISETP.NE.AND P0, PT, R125, RZ, PT ;  /* 0x000000ff7d00720c */ /* 0x000fe40003f05270 */
[----:B------:R-:W-:Y:S02]  /*45a0*/  ISETP.NE.AND P3, PT, R126, RZ, P3 ;  /* 0x000000ff7e00720c */ /* 0x000fe40001f65270 */
[----:B------:R-:W-:Y:S02]  /*45b0*/  LOP3.LUT R125, R127, UR14, RZ, 0xfc, !PT ;  /* 0x0000000e7f7d7c12 */ /* 0x000fe4000f8efcff */
[----:B------:R-:W-:Y:S02]  /*45c0*/  SEL R126, RZ, 0x200, !P3 ;  /* 0x00000200ff7e7807 */ /* 0x000fe40005800000 */
[----:B------:R-:W-:Y:S02]  /*45d0*/  PRMT R125, R125, 0x9910, RZ ;  /* 0x000099107d7d7816 */ /* 0x000fe400000000ff */
[----:B------:R-:W-:Y:S02]  /*45e0*/  LOP3.LUT R123, R123, UR14, RZ, 0xfc, !PT ;  /* 0x0000000e7b7b7c12 */ /* 0x000fe4000f8efcff */
[----:B------:R-:W-:Y:S01]  /*45f0*/  ISETP.NE.AND P0, PT, R125, RZ, P0 ;  /* 0x000000ff7d00720c */ /* 0x000fe20000705270 */
[C---:B------:R3:W5:Y:S04]  /*4600*/  DMMA.8x8x4 R12, R94.reuse, R88, R12 ;  /* 0x000000585e0c723f */ /* 0x040768000000000c */
[----:B------:R-:W-:Y:S02]  /*4610*/  SEL R125, RZ, 0x100, !P0 ;  /* 0x00000100ff7d7807 */ /* 0x000fe40004000000 */
[----:B------:R-:W-:Y:S01]  /*4620*/  PLOP3.LUT P0, PT, PT, PT, UP0, 0x40, 0x0 ;  /* 0x000000000000781c */ /* 0x000fe20003f0e808 */
[----:B------:R-:W-:Y:S01]  /*4630*/  UISETP.NE.AND UP0, UPT, UR48, 0x3, UPT ;  /* 0x000000033000788c */ /* 0x000fe2000bf05270 */
[----:B------:R-:W-:Y:S02]  /*4640*/  LOP3.LUT R124, R126, R125, R124, 0xfe, !PT ;  /* 0x0000007d7e7c7212 */ /* 0x000fe400078efe7c */
[----:B------:R-:W-:Y:S01]  /*4650*/  PRMT R123, R123, 0x9910, RZ ;  /* 0x000099107b7b7816 */ /* 0x000fe200000000ff */
[----:B------:R-:W-:Y:S01]  /*4660*/  USEL UR46, UR36, 0x180, !UP0 ;  /* 0x00000180242e7887 */ /* 0x000fe2000c000000 */
[----:B------:R-:W-:Y:S01]  /*4670*/  LOP3.LUT R119, R119, UR14, RZ, 0xfc, !PT ;  /* 0x0000000e77777c12 */ /* 0x000fe2000f8efcff */
[----:B------:R-:W-:Y:S01]  /*4680*/  USEL UR48, UR48, URZ, UP0 ;  /* 0x0000003f30307287 */ /* 0x000fe20008000000 */
[----:B------:R-:W-:Y:S02]  /*4690*/  ISETP.NE.AND P2, PT, R123, RZ, P2 ;  /* 0x000000ff7b00720c */ /* 0x000fe40001745270 */
[-C--:B------:R3:W5:Y:S02]  /*46a0*/  DMMA.8x8x4 R16, R94, R90.reuse, R16 ;  /* 0x0000005a5e10723f */ /* 0x0807640000000010 */
[----:B------:R-:W-:Y:S02]  /*46b0*/  @UP0 UIADD3 UR47, UR5, 0x2000, URZ ;  /* 0x00002000052f0890 */ /* 0x000fe4000fffe03f */
[----:B------:R-:W-:Y:S01]  /*46c0*/  SEL R123, RZ, 0x400, !P2 ;  /* 0x00000400ff7b7807 */ /* 0x000fe20005000000 */
[----:B------:R-:W-:Y:S01]  /*46d0*/  @UP0 UIADD3 UR4, UR50, 0x1800, URZ ;  /* 0x0000180032040890 */ /* 0x000fe2000fffe03f */
[----:B------:R-:W-:Y:S01]  /*46e0*/  PRMT R119, R119, 0x9910, RZ ;  /* 0x0000991077777816 */ /* 0x000fe200000000ff */
[----:B------:R-:W-:Y:S02]  /*46f0*/  UISETP.GT.AND UP0, UPT, UR52, -0x1, UPT ;  /* 0xffffffff3400788c */ /* 0x000fe4000bf04270 */
[----:B------:R-:W-:Y:S01]  /*4700*/  UMOV UR5, UR47 ;  /* 0x0000002f00057c82 */ /* 0x000fe20008000000 */
[----:B------:R-:W-:Y:S01]  /*4710*/  ISETP.NE.AND P1, PT, R119, RZ, P1 ;  /* 0x000000ff7700720c */ /* 0x000fe20000f25270 */
[----:B-1----:R3:W1:Y:S01]  /*4720*/  LDS.128 R72, [R3+UR47+0x6000] ;  /* 0x0060002f03487984 */ /* 0x0026620008000c00 */
[----:B------:R-:W-:Y:S04]  /*4730*/  DEPBAR.LE SB5, 0xc ;  /* 0x0000d3000000791a */ /* 0x000fe80000000000 */
[C---:B------:R3:W5:Y:S01]  /*4740*/  DMMA.8x8x4 R20, R92.reuse, R90, R20 ;  /* 0x0000005a5c14723f */ /* 0x0407620000000014 */
[----:B------:R-:W-:Y:S02]  /*4750*/  SEL R128, RZ, 0x800, !P1 ;  /* 0x00000800ff807807 */ /* 0x000fe40004800000 */
[----:B------:R3:W1:Y:S02]  /*4760*/  LDS.128 R76, [R3+UR47+0x6080] ;  /* 0x0060802f034c7984 */ /* 0x0006640008000c00 */
[----:B------:R-:W-:Y:S01]  /*4770*/  LOP3.LUT R123, R128, R123, R124, 0xfe, !PT ;  /* 0x0000007b807b7212 */ /* 0x000fe200078efe7c */
[----:B------:R-:W-:Y:S03]  /*4780*/  IMAD.U32 R124, RZ, RZ, UR46 ;  /* 0x0000002eff7c7e24 */ /* 0x000fe6000f8e00ff */
[----:B------:R-:W-:Y:S01]  /*4790*/  SEL R119, R123, RZ, !P0 ;  /* 0x000000ff7b777207 */ /* 0x000fe20004000000 */
[----:B------:R-:W-:Y:S01]  /*47a0*/  IMAD R121, R124, 0x10, R121 ;  /* 0x000000107c797824 */ /* 0x000fe200078e0279 */
[----:B------:R-:W-:Y:S05]  /*47b0*/  IADD3 R101, P0, R101, UR21, RZ ;  /* 0x0000001565657c10 */ /* 0x000fea000ff1e0ff */
[C---:B------:R3:W5:Y:S01]  /*47c0*/  DMMA.8x8x4 R24, R92.reuse, R88, R24 ;  /* 0x000000585c18723f */ /* 0x0407620000000018 */
[----:B------:R3:W1:Y:S03]  /*47d0*/  LDS.128 R68, [R121] ;  /* 0x0000000079447984 */ /* 0x0006660000000c00 */
[----:B------:R-:W-:Y:S02]  /*47e0*/  IADD3.X R100, R100, UR12, RZ, P0, !PT ;  /* 0x0000000c64647c10 */ /* 0x000fe400087fe4ff */
[----:B------:R-:W-:Y:S03]  /*47f0*/  IADD3 R124, P0, R132, UR6, RZ ;  /* 0x00000006847c7c10 */ /* 0x000fe6000ff1e0ff */
[----:B------:R3:W1:Y:S01]  /*4800*/  LDS.128 R80, [R121+0x80] ;  /* 0x0000800079507984 */ /* 0x0006620000000c00 */
[----:B------:R-:W-:Y:S02]  /*4810*/  IADD3.X R123, R133, UR7, RZ, P0, !PT ;  /* 0x00000007857b7c10 */ /* 0x000fe400087fe4ff */
[----:B------:R-:W-:Y:S04]  /*4820*/  PLOP3.LUT P0, PT, PT, PT, UP0, 0x80, 0x0 ;  /* 0x000000000000781c */ /* 0x000fe80003f0f008 */
[C---:B------:R3:W5:Y:S11]  /*4830*/  DMMA.8x8x4 R28, R92.reuse, R86, R28 ;  /* 0x000000565c1c723f */ /* 0x040776000000001c */
[----:B------:R-:W-:Y:S05]  /*4840*/  @!UPT UIADD3 URZ, URZ, URZ, URZ ;  /* 0x0000003f3f3ff290 */ /* 0x000fea000fffe03f */
[-C--:B------:R3:W5:Y:S01]  /*4850*/  DMMA.8x8x4 R32, R92, R84.reuse, R32 ;  /* 0x000000545c20723f */ /* 0x0807620000000020 */
[----:B------:R-:W-:Y:S11]  /*4860*/  DEPBAR.LE SB5, 0xc ;  /* 0x0000d3000000791a */ /* 0x000ff60000000000 */
[----:B------:R-:W-:Y:S04]  /*4870*/  @!UPT UIADD3 URZ, URZ, URZ, URZ ;  /* 0x0000003f3f3ff290 */ /* 0x000fe8000fffe03f */
[C---:B--2---:R3:W5:Y:S11]  /*4880*/  DMMA.8x8x4 R36, R98.reuse, R84, R36 ;  /* 0x000000546224723f */ /* 0x0447760000000024 */
[----:B------:R-:W-:Y:S05]  /*4890*/  @!UPT UIADD3 URZ, URZ, URZ, URZ ;  /* 0x0000003f3f3ff290 */ /* 0x000fea000fffe03f */
[C---:B------:R3:W5:Y:S11]  /*48a0*/  DMMA.8x8x4 R40, R98.reuse, R86, R40 ;  /* 0x000000566228723f */ /* 0x0407760000000028 */
[----:B------:R-:W-:Y:S05]  /*48b0*/  @!UPT UIADD3 URZ, URZ, URZ, URZ ;  /* 0x0000003f3f3ff290 */ /* 0x000fea000fffe03f */
[C---:B------:R3:W5:Y:S11]  /*48c0*/  DMMA.8x8x4 R44, R98.reuse, R88, R44 ;  /* 0x00000058622c723f */ /* 0x040776000000002c */
[----:B------:R-:W-:Y:S05]  /*48d0*/  @!UPT UIADD3 URZ, URZ, URZ, URZ ;  /* 0x0000003f3f3ff290 */ /* 0x000fea000fffe03f */
[-C--:B------:R3:W5:Y:S01]  /*48e0*/  DMMA.8x8x4 R48, R98, R90.reuse, R48 ;  /* 0x0000005a6230723f */ /* 0x0807620000000030 */
[----:B------:R-:W-:Y:S11]  /*48f0*/  DEPBAR.LE SB5, 0xc ;  /* 0x0000d3000000791a */ /* 0x000ff60000000000 */
[----:B------:R-:W-:Y:S04]  /*4900*/  @!UPT UIADD3 URZ, URZ, URZ, URZ ;  /* 0x0000003f3f3ff290 */ /* 0x000fe8000fffe03f */
[C---:B------:R3:W5:Y:S11]  /*4910*/  DMMA.8x8x4 R52, R96.reuse, R90, R52 ;  /* 0x0000005a6034723f */ /* 0x0407760000000034 */
[----:B------:R-:W-:Y:S05]  /*4920*/  @!UPT UIADD3 URZ, URZ, URZ, URZ ;  /* 0x0000003f3f3ff290 */ /* 0x000fea000fffe03f */
[C---:B------:R3:W5:Y:S11]  /*4930*/  DMMA.8x8x4 R56, R96.reuse, R88, R56 ;  /* 0x000000586038723f */ /* 0x0407760000000038 */
[----:B------:R-:W-:Y:S05]  /*4940*/  @!UPT UIADD3 URZ, URZ, URZ, URZ ;  /* 0x0000003f3f3ff290 */ /* 0x000fea000fffe03f */
[C---:B------:R3:W5:Y:S11]  /*4950*/  DMMA.8x8x4 R60, R96.reuse, R86, R60 ;  /* 0x00000056603c723f */ /* 0x040776000000003c */
[----:B------:R-:W-:Y:S05]  /*4960*/  @!UPT UIADD3 URZ, URZ, URZ, URZ ;  /* 0x0000003f3f3ff290 */ /* 0x000fea000fffe03f */
[----:B------:R3:W5:Y:S01]  /*4970*/  DMMA.8x8x4 R64, R96, R84, R64 ;  /* 0x000000546040723f */ /* 0x0007620000000040 */
[----:B------:R-:W-:Y:S03]  /*4980*/  @!UPT UIADD3 URZ, URZ, URZ, URZ ;  /* 0x0000003f3f3ff290 */ /* 0x000fe6000fffe03f */
[----:B------:R-:W-:Y:S11]  /*4990*/  @P0 BRA `(.L_x_4) ;  /* 0xffffffe800780947 */ /* 0x000ff6000383ffff */
.L_x_3:
[----:B------:R-:W0:Y:S01]  /*49a0*/  LDGDEPBAR ;  /* 0x00000000000079af */ /* 0x000e220000000000 */
[----:B------:R-:W-:Y:S02]  /*49b0*/  ULDC.64 UR4, c[0x0][0x2e0] ;  /* 0x0000b80000047ab9 */ /* 0x000fe40000000a00 */
[----:B------:R-:W-:Y:S01]  /*49c0*/  ISETP.NE.U32.AND P0, PT, RZ, UR4, PT ;  /* 0x00000004ff007c0c */ /* 0x000fe2000bf05070 */
[----:B------:R-:W0:Y:S03]  /*49d0*/  LDGDEPBAR ;  /* 0x00000000000079af */ /* 0x000e260000000000 */
[----:B------:R-:W-:Y:S01]  /*49e0*/  ISETP.NE.AND.EX P0, PT, RZ, UR5, PT, P0 ;  /* 0x00000005ff007c0c */ /* 0x000fe2000bf05300 */
[----:B------:R-:W-:-:S04]  /*49f0*/  DEPBAR.LE SB0, 0x0 ;  /* 0x000080000000791a */ /* 0x000fc80000000000 */
[----:B------:R-:W-:Y:S08]  /*4a00*/  BAR.SYNC.DEFER_BLOCKING 0x0 ;  /* 0x0000000000007b1d */ /* 0x000ff00000010000 */
[----:B------:R-:W-:Y:S05]  /*4a10*/  @!P0 BRA `(.L_x_5) ;  /* 0x00000000001c8947 */ /* 0x000fea0003800000 */
[----:B---3--:R-:W2:Y:S02]  /*4a20*/  LDC.64 R88, c[0x0][0x2e0] ;  /* 0x0000b800ff587b82 */ /* 0x008ea40000000a00 */
[----:B--2---:R-:W2:Y:S02]  /*4a30*/  LDG.E.64 R88, desc[UR24][R88.64] ;  /* 0x0000001858587981 */ /* 0x004ea4000c1e1b00 */
[----:B--2---:R-:W-:-:S04]  /*4a40*/  ISETP.NE.U32.AND P0, PT, R88, RZ, PT ;  /* 0x000000ff5800720c */ /* 0x004fc80003f05070 */
[----:B------:R-:W-:-:S13]  /*4a50*/  ISETP.NE.AND.EX P0, PT, R89, RZ, PT, P0 ;  /* 0x000000ff5900720c */ /* 0x000fda0003f05300 */
[----:B------:R-:W-:Y:S05]  /*4a60*/  @!P0 BRA `(.L_x_5) ;  /* 0x0000000000088947 */ /* 0x000fea0003800000 */
[----:B------:R-:W4:Y:S01]  /*4a70*/  LD.E.64 R88, desc[UR24][R88.64] ;  /* 0x0000001858587980 */ /* 0x000f22000c101b00 */
[----:B------:R-:W-:Y:S05]  /*4a80*/  BRA `(.L_x_6) ;  /* 0x0000000000287947 */ /* 0x000fea0003800000 */
.L_x_5:
[----:B------:R-:W-:Y:S02]  /*4a90*/  ULDC.64 UR4, c[0x0][0x2d0] ;  /* 0x0000b40000047ab9 */ /* 0x000fe40000000a00 */
[----:B------:R-:W-:-:S04]  /*4aa0*/  ISETP.NE.U32.AND P0, PT, RZ, UR4, PT ;  /* 0x00000004ff007c0c */ /* 0x000fc8000bf05070 */
[----:B------:R-:W-:-:S13]  /*4ab0*/  ISETP.NE.AND.EX P0, PT, RZ, UR5, PT, P0 ;  /* 0x00000005ff007c0c */ /* 0x000fda000bf05300 */
[----:B------:R-:W-:Y:S05]  /*4ac0*/  @!P0 BRA `(.L_x_7) ;  /* 0x00000000000c8947 */ /* 0x000fea0003800000 */
[----:B---3--:R-:W2:Y:S02]  /*4ad0*/  LDC.64 R88, c[0x0][0x2d0] ;  /* 0x0000b400ff587b82 */ /* 0x008ea40000000a00 */
[----:B--2---:R-:W4:Y:S01]  /*4ae0*/  LDG.E.64 R88, desc[UR24][R88.64] ;  /* 0x0000001858587981 */ /* 0x004f22000c1e1b00 */
[----:B------:R-:W-:Y:S05]  /*4af0*/  BRA `(.L_x_6) ;  /* 0x00000000000c7947 */ /* 0x000fea0003800000 */
.L_x_7:
[----:B------:R-:W-:Y:S02]  /*4b00*/  ULDC.64 UR4, c[0x0][0x2c0] ;  /* 0x0000b00000047ab9 */ /* 0x000fe40000000a00 */
[----:B---3--:R-:W-:Y:S02]  /*4b10*/  MOV R88, UR4 ;  /* 0x0000000400587c02 */ /* 0x008fe40008000f00 */
[----:B------:R-:W-:-:S07]  /*4b20*/  MOV R89, UR5 ;  /* 0x0000000500597c02 */ /* 0x000fce0008000f00 */
.L_x_6:
[----:B------:R-:W-:Y:S02]  /*4b30*/  ULDC.64 UR4, c[0x0][0x2e8] ;  /* 0x0000ba0000047ab9 */ /* 0x000fe40000000a00 */
[----:B------:R-:W-:-:S04]  /*4b40*/  ISETP.NE.U32.AND P0, PT, RZ, UR4, PT ;  /* 0x00000004ff007c0c */ /* 0x000fc8000bf05070 */
[----:B------:R-:W-:-:S13]  /*4b50*/  ISETP.NE.AND.EX P0, PT, RZ, UR5, PT, P0 ;  /* 0x00000005ff007c0c */ /* 0x000fda000bf05300 */
[----:B------:R-:W-:Y:S05]  /*4b60*/  @!P0 BRA `(.L_x_8) ;  /* 0x00000000001c8947 */ /* 0x000fea0003800000 */
[----:B------:R-:W2:Y:S02]  /*4b70*/  LDC.64 R90, c[0x0][0x2e8] ;  /* 0x0000ba00ff5a7b82 */ /* 0x000ea40000000a00 */
[----:B--2---:R-:W2:Y:S02]  /*4b80*/  LDG.E.64 R90, desc[UR24][R90.64] ;  /* 0x000000185a5a7981 */ /* 0x004ea4000c1e1b00 */
[----:B--2---:R-:W-:-:S04]  /*4b90*/  ISETP.NE.U32.AND P0, PT, R90, RZ, PT ;  /* 0x000000ff5a00720c */ /* 0x004fc80003f05070 */
[----:B------:R-:W-:-:S13]  /*4ba0*/  ISETP.NE.AND.EX P0, PT, R91, RZ, PT, P0 ;  /* 0x000000ff5b00720c */ /* 0x000fda0003f05300 */
[----:B------:R-:W-:Y:S05]  /*4bb0*/  @!P0 BRA `(.L_x_8) ;  /* 0x0000000000088947 */ /* 0x000fea0003800000 */
[----:B------:R-:W4:Y:S01]  /*4bc0*/  LD.E.64 R90, desc[UR24][R90.64] ;  /* 0x000000185a5a7980 */ /* 0x000f22000c101b00 */
[----:B------:R-:W-:Y:S05]  /*4bd0*/  BRA `(.L_x_9) ;  /* 0x0000000000287947 */ /* 0x000fea0003800000 */
.L_x_8:
[----:B------:R-:W-:Y:S02]  /*4be0*/  ULDC.64 UR4, c[0x0][0x2d8] ;  /* 0x0000b60000047ab9 */ /* 0x000fe40000000a00 */
[----:B------:R-:W-:-:S04]  /*4bf0*/  ISETP.NE.U32.AND P0, PT, RZ, UR4, PT ;  /* 0x00000004ff007c0c */ /* 0x000fc8000bf05070 */
[----:B------:R-:W-:-:S13]  /*4c00*/  ISETP.NE.AND.EX P0, PT, RZ, UR5, PT, P0 ;  /* 0x00000005ff007c0c */ /* 0x000fda000bf05300 */
[----:B------:R-:W-:Y:S05]  /*4c10*/  @!P0 BRA `(.L_x_10) ;  /* 0x00000000000c8947 */ /* 0x000fea0003800000 */
[----:B------:R-:W2:Y:S02]  /*4c20*/  LDC.64 R90, c[0x0][0x2d8] ;  /* 0x0000b600ff5a7b82 */ /* 0x000ea40000000a00 */
[----:B--2---:R-:W4:Y:S01]  /*4c30*/  LDG.E.64 R90, desc[UR24][R90.64] ;  /* 0x000000185a5a7981 */ /* 0x004f22000c1e1b00 */
[----:B------:R-:W-:Y:S05]  /*4c40*/  BRA `(.L_x_9) ;  /* 0x00000000000c7947 */ /* 0x000fea0003800000 */
.L_x_10:
[----:B------:R-:W-:Y:S02]  /*4c50*/  ULDC.64 UR4, c[0x0][0x2c8] ;  /* 0x0000b20000047ab9 */ /* 0x000fe40000000a00 */
[----:B------:R-:W-:Y:S02]  /*4c60*/  MOV R90, UR4 ;  /* 0x00000004005a7c02 */ /* 0x000fe40008000f00 */
[----:B------:R-:W-:-:S07]  /*4c70*/  MOV R91, UR5 ;  /* 0x00000005005b7c02 */ /* 0x000fce0008000f00 */
.L_x_9:
[----:B-1----:R-:W1:Y:S01]  /*4c80*/  S2R R70, SR_TID.X ;  /* 0x0000000000467919 */ /* 0x002e620000002100 */
[----:B------:R-:W-:Y:S01]  /*4c90*/  ISETP.NE.AND P0, PT, RZ, UR15, PT ;  /* 0x0000000fff007c0c */ /* 0x000fe2000bf05270 */
[----:B------:R-:W-:Y:S01]  /*4ca0*/  UIMAD UR8, UR19, UR16, UR20 ;  /* 0x00000010130872a4 */ /* 0x000fe2000f8e0214 */
[----:B------:R-:W-:-:S03]  /*4cb0*/  ULDC.64 UR4, c[0x0][0x330] ;  /* 0x0000cc0000047ab9 */ /* 0x000fc60000000a00 */
[----:B------:R-:W-:-:S03]  /*4cc0*/  UIMAD.WIDE UR8, UR8, 0x4, UR4 ;  /* 0x00000004080878a5 */ /* 0x000fc6000f8e0204 */
[----:B------:R-:W-:Y:S02]  /*4cd0*/  ULDC.64 UR4, c[0x0][0x310] ;  /* 0x0000c40000047ab9 */ /* 0x000fe40000000a00 */
[----:B------:R-:W-:Y:S01]  /*4ce0*/  IMAD.U32 R2, RZ, RZ, UR4 ;  /* 0x00000004ff027e24 */ /* 0x000fe2000f8e00ff */
[----:B------:R-:W-:Y:S02]  /*4cf0*/  MOV R3, UR5 ;  /* 0x0000000500037c02 */ /* 0x000fe40008000f00 */
[----:B------:R-:W-:Y:S05]  /*4d00*/  @!P0 BRA `(.L_x_11) ;  /* 0x0000000000988947 */ /* 0x000fea0003800000 */
[----:B------:R-:W-:-:S06]  /*4d10*/  UISETP.NE.AND UP0, UPT, UR15, 0x1, UPT ;  /* 0x000000010f00788c */ /* 0x000fcc000bf05270 */
[----:B------:R-:W-:-:S13]  /*4d20*/  PLOP3.LUT P0, PT, PT, PT, UP0, 0x80, 0x0 ;  /* 0x000000000000781c */ /* 0x000fda0003f0f008 */
[----:B------:R-:W-:Y:S05]  /*4d30*/  @!P0 BRA `(.L_x_12) ;  /* 0x0000000000608947 */ /* 0x000fea0003800000 */
[----:B------:R-:W-:-:S06]  /*4d40*/  UISETP.NE.AND UP0, UPT, UR15, 0x2, UPT ;  /* 0x000000020f00788c */ /* 0x000fcc000bf05270 */
[----:B------:R-:W-:-:S13]  /*4d50*/  PLOP3.LUT P0, PT, PT, PT, UP0, 0x80, 0x0 ;  /* 0x000000000000781c */ /* 0x000fda0003f0f008 */
[----:B------:R-:W-:Y:S05]  /*4d60*/  @!P0 BRA `(.L_x_13) ;  /* 0x0000000000288947 */ /* 0x000fea0003800000 */
[----:B------:R-:W-:Y:S01]  /*4d70*/  UISETP.NE.AND UP0, UPT, UR15, 0x3, UPT ;  /* 0x000000030f00788c */ /* 0x000fe2000bf05270 */
[----:B------:R-:W-:-:S05]  /*4d80*/  MOV R68, 0xffffffff ;  /* 0xffffffff00447802 */ /* 0x000fca0000000f00 */
[----:B------:R-:W-:-:S13]  /*4d90*/  PLOP3.LUT P0, PT, PT, PT, UP0, 0x80, 0x0 ;  /* 0x000000000000781c */ /* 0x000fda0003f0f008 */
[----:B------:R-:W-:Y:S05]  /*4da0*/  @P0 BRA `(.L_x_14) ;  /* 0x0000000000a40947 */ /* 0x000fea0003800000 */
[----:B------:R-:W-:Y:S02]  /*4db0*/  ULDC.64 UR4, c[0x0][0x310] ;  /* 0x0000c40000047ab9 */ /* 0x000fe40000000a00 */
[----:B------:R-:W-:-:S06]  /*4dc0*/  UIMAD.WIDE UR4, UR17, 0x8, UR4 ;  /* 0x00000008110478a5 */ /* 0x000fcc000f8e0204 */
[----:B------:R-:W-:Y:S02]  /*4dd0*/  MOV R2, UR4 ;  /* 0x0000000400027c02 */ /* 0x000fe40008000f00 */
[----:B------:R-:W-:-:S06]  /*4de0*/  MOV R3, UR5 ;  /* 0x0000000500037c02 */ /* 0x000fcc0008000f00 */
[----:B------:R-:W4:Y:S01]  /*4df0*/  LDG.E.64 R2, desc[UR24][R2.64] ;  /* 0x0000001802027981 */ /* 0x000f22000c1e1b00 */
[----:B------:R-:W-:Y:S05]  /*4e00*/  BRA `(.L_x_14) ;  /* 0x00000000008c7947 */ /* 0x000fea0003800000 */
.L_x_13:
[----:B------:R-:W2:Y:S01]  /*4e10*/  LDC.64 R68, c[0x0][0x328] ;  /* 0x0000ca00ff447b82 */ /* 0x000ea20000000a00 */
[----:B------:R-:W-:-:S07]  /*4e20*/  USHF.R.S32.HI UR4, URZ, 0x1f, UR17 ;  /* 0x0000001f3f047899 */ /* 0x000fce0008011411 */
[----:B------:R-:W3:Y:S01]  /*4e30*/  LDC.64 R2, c[0x0][0x310] ;  /* 0x0000c400ff027b82 */ /* 0x000ee20000000a00 */
[C---:B--2---:R-:W-:Y:S02]  /*4e40*/  IMAD R0, R68.reuse, UR4, RZ ;  /* 0x0000000444007c24 */ /* 0x044fe4000f8e02ff */
[----:B------:R-:W-:Y:S01]  /*4e50*/  IMAD.WIDE.U32 R72, R68, UR17, RZ ;  /* 0x0000001144487c25 */ /* 0x000fe2000f8e00ff */
[----:B------:R-:W-:-:S03]  /*4e60*/  MOV R68, 0xffffffff ;  /* 0xffffffff00447802 */ /* 0x000fc60000000f00 */
[----:B------:R-:W-:Y:S01]  /*4e70*/  IMAD R0, R69, UR17, R0 ;  /* 0x0000001145007c24 */ /* 0x000fe2000f8e0200 */
[----:B---3--:R-:W-:-:S04]  /*4e80*/  LEA R2, P0, R72, R2, 0x3 ;  /* 0x0000000248027211 */ /* 0x008fc800078018ff */
[----:B------:R-:W-:-:S04]  /*4e90*/  IADD3 R0, R73, R0, RZ ;  /* 0x0000000049007210 */ /* 0x000fc80007ffe0ff */
[----:B------:R-:W-:Y:S01]  /*4ea0*/  LEA.HI.X R3, R72, R3, R0, 0x3, P0 ;  /* 0x0000000348037211 */ /* 0x000fe200000f1c00 */
[----:B------:R-:W-:Y:S06]  /*4eb0*/  BRA `(.L_x_14) ;  /* 0x0000000000607947 */ /* 0x000fec0003800000 */
.L_x_12:
        /* <DEDUP_REMOVED lines=11> */
.L_x_11:
[----:B------:R-:W2:Y:S01]  /*4f70*/  LDC R0, c[0x0][0x224] ;  /* 0x00008900ff007b82 */ /* 0x000ea20000000800 */
[----:B------:R-:W-:Y:S02]  /*4f80*/  MOV R68, 0xffffffff ;  /* 0xffffffff00447802 */ /* 0x000fe40000000f00 */
[----:B--2---:R-:W-:-:S13]  /*4f90*/  ISETP.GE.AND P0, PT, R0, 0x2, PT ;  /* 0x000000020000780c */ /* 0x004fda0003f06270 */
[----:B------:R-:W-:Y:S05]  /*4fa0*/  @!P0 BRA `(.L_x_14) ;  /* 0x0000000000248947 */ /* 0x000fea0003800000 */
[----:B-1----:R-:W-:Y:S01]  /*4fb0*/  ISETP.GT.AND P0, PT, R70, RZ, PT ;  /* 0x000000ff4600720c */ /* 0x002fe20003f04270 */
[----:B------:R-:W-:Y:S02]  /*4fc0*/  IMAD.MOV.U32 R68, RZ, RZ, -0x1 ;  /* 0xffffffffff447424 */ /* 0x000fe400078e00ff */
[----:B------:R-:W-:Y:S02]  /*4fd0*/  IMAD.U32 R72, RZ, RZ, UR8 ;  /* 0x00000008ff487e24 */ /* 0x000fe4000f8e00ff */
[----:B------:R-:W-:-:S08]  /*4fe0*/  IMAD.U32 R73, RZ, RZ, UR9 ;  /* 0x00000009ff497e24 */ /* 0x000fd0000f8e00ff */
[----:B------:R2:W3:Y:S04]  /*4ff0*/  @!P0 LDG.E.STRONG.GPU R68, desc[UR24][R72.64] ;  /* 0x0000001848448981 */ /* 0x0004e8000c1ef900 */
[----:B---3--:R-:W-:Y:S01]  /*5000*/  @!P0 CCTL.IVALL ;  /* 0x00000000ff00898f */ /* 0x008fe20002000000 */
[----:B------:R-:W-:-:S04]  /*5010*/  ISETP.NE.AND P0, PT, RZ, UR17, PT ;  /* 0x00000011ff007c0c */ /* 0x000fc8000bf05270 */
[----:B----4-:R-:W-:Y:S02]  /*5020*/  FSEL R90, R90, RZ, !P0 ;  /* 0x000000ff5a5a7208 */ /* 0x010fe40004000000 */
[----:B------:R-:W-:-:S07]  /*5030*/  FSEL R91, R91, 1.875, !P0 ;  /* 0x3ff000005b5b7808 */ /* 0x000fce0004000000 */
.L_x_14:
[----:B-1----:R-:W-:Y:S01]  /*5040*/  SHF.R.S32.HI R69, RZ, 0x1f, R70 ;  /* 0x0000001fff457819 */ /* 0x002fe20000011446 */
[----:B--2---:R-:W1:Y:S01]  /*5050*/  LDC R72, c[0x0][0x224] ;  /* 0x00008900ff487b82 */ /* 0x004e620000000800 */
[----:B------:R-:W-:Y:S01]  /*5060*/  ULEA UR10, UR28, UR26, 0x1 ;  /* 0x0000001a1c0a7291 */ /* 0x000fe2000f8e083f */
[----:B----4-:R-:W-:Y:S01]  /*5070*/  ISETP.NE.U32.AND P0, PT, R2, RZ, PT ;  /* 0x000000ff0200720c */ /* 0x010fe20003f05070 */
[----:B------:R-:W-:Y:S01]  /*5080*/  USHF.L.U32 UR27, UR27, 0x4, URZ ;  /* 0x000000041b1b7899 */ /* 0x000fe2000800063f */
[CC--:B------:R-:W-:Y:S01]  /*5090*/  LEA.HI R0, R69.reuse, R70.reuse, RZ, 0x5 ;  /* 0x0000004645007211 */ /* 0x0c0fe200078f28ff */
[----:B------:R-:W-:Y:S01]  /*50a0*/  USHF.L.U32 UR10, UR10, 0x3, URZ ;  /* 0x000000030a0a7899 */ /* 0x000fe2000800063f */
[----:B------:R-:W-:Y:S01]  /*50b0*/  LEA.HI R74, R69, R70, RZ, 0x7 ;  /* 0x00000046454a7211 */ /* 0x000fe200078f38ff */
[----:B------:R-:W-:Y:S01]  /*50c0*/  ULDC.64 UR6, c[0x0][0x280] ;  /* 0x0000a00000067ab9 */ /* 0x000fe20000000a00 */
[----:B------:R-:W-:Y:S01]  /*50d0*/  SHF.R.S32.HI R76, RZ, 0x5, R0 ;  /* 0x00000005ff4c7819 */ /* 0x000fe20000011400 */
[----:B------:R-:W2:Y:S01]  /*50e0*/  S2UR UR4, SR_CgaCtaId ;  /* 0x00000000000479c3 */ /* 0x000ea20000008800 */
[----:B------:R-:W-:Y:S01]  /*50f0*/  SHF.R.S32.HI R74, RZ, 0x7, R74 ;  /* 0x00000007ff4a7819 */ /* 0x000fe2000001144a */
[----:B------:R-:W-:Y:S01]  /*5100*/  UIMAD UR10, UR10, 0x22, UR27 ;  /* 0x000000220a0a78a4 */ /* 0x000fe2000f8e021b */
[----:B------:R-:W-:Y:S01]  /*5110*/  SHF.R.S32.HI R71, RZ, 0x1f, R76 ;  /* 0x0000001fff477819 */ /* 0x000fe2000001144c */
[----:B------:R-:W-:Y:S01]  /*5120*/  UMOV UR5, 0x400 ;  /* 0x0000040000057882 */ /* 0x000fe20000000000 */
[----:B------:R-:W-:-:S02]  /*5130*/  ISETP.NE.AND.EX P0, PT, R3, RZ, PT, P0 ;  /* 0x000000ff0300720c */ /* 0x000fc40003f05300 */
[----:B------:R-:W-:-:S04]  /*5140*/  LEA.HI R71, R71, R76, RZ, 0x2 ;  /* 0x0000004c47477211 */ /* 0x000fc800078f10ff */
[----:B------:R-:W-:Y:S02]  /*5150*/  LOP3.LUT R71, R71, 0xfffffffc, RZ, 0xc0, !PT ;  /* 0xfffffffc47477812 */ /* 0x000fe400078ec0ff */
[----:B-1----:R-:W-:-:S03]  /*5160*/  ISETP.GE.AND P3, PT, R72, 0x2, PT ;  /* 0x000000024800780c */ /* 0x002fc60003f66270 */
[----:B------:R-:W-:Y:S02]  /*5170*/  IMAD.IADD R76, R76, 0x1, -R71 ;  /* 0x000000014c4c7824 */ /* 0x000fe400078e0a47 */
[----:B------:R-:W-:Y:S01]  /*5180*/  IMAD.U32 R71, RZ, RZ, UR19 ;  /* 0x00000013ff477e24 */ /* 0x000fe2000f8e00ff */
[----:B------:R-:W-:Y:S02]  /*5190*/  ISETP.NE.OR P3, PT, RZ, UR15, !P3 ;  /* 0x0000000fff007c0c */ /* 0x000fe4000df65670 */
[----:B------:R-:W-:Y:S01]  /*51a0*/  LEA.HI R69, R76, R76, RZ, 0x1 ;  /* 0x0000004c4c457211 */ /* 0x000fe200078f08ff */
[----:B--2---:R-:W-:-:S03]  /*51b0*/  ULEA UR4, UR4, UR5, 0x18 ;  /* 0x0000000504047291 */ /* 0x004fc6000f8ec03f */
[----:B------:R-:W-:Y:S02]  /*51c0*/  LOP3.LUT R77, R69, 0x3ffffffe, RZ, 0xc0, !PT ;  /* 0x3ffffffe454d7812 */ /* 0x000fe400078ec0ff */
[----:B------:R-:W-:-:S03]  /*51d0*/  SHF.R.S32.HI R69, RZ, 0x1, R69 ;  /* 0x00000001ff457819 */ /* 0x000fc60000011445 */
[----:B------:R-:W-:Y:S01]  /*51e0*/  IMAD.IADD R77, R76, 0x1, -R77 ;  /* 0x000000014c4d7824 */ /* 0x000fe200078e0a4d */
[----:B------:R-:W-:Y:S01]  /*51f0*/  LOP3.LUT R76, R70, 0x1f, RZ, 0xc0, !PT ;  /* 0x0000001f464c7812 */ /* 0x000fe200078ec0ff */
[----:B------:R-:W-:Y:S01]  /*5200*/  IMAD R74, R74, 0x2, R69 ;  /* 0x000000024a4a7824 */ /* 0x000fe200078e0245 */
[----:B------:R-:W-:Y:S01]  /*5210*/  LOP3.LUT R69, R0, 0xffffffe0, RZ, 0xc0, !PT ;  /* 0xffffffe000457812 */ /* 0x000fe200078ec0ff */
[----:B------:R-:W-:Y:S01]  /*5220*/  IMAD.U32 R0, RZ, RZ, UR20 ;  /* 0x00000014ff007e24 */ /* 0x000fe2000f8e00ff */
[----:B------:R-:W-:Y:S01]  /*5230*/  SHF.R.U32.HI R76, RZ, 0x2, R76 ;  /* 0x00000002ff4c7819 */ /* 0x000fe2000001164c */
[----:B------:R-:W-:Y:S02]  /*5240*/  IMAD R73, R74, 0x8, R77 ;  /* 0x000000084a497824 */ /* 0x000fe400078e024d */
[C---:B------:R-:W-:Y:S01]  /*5250*/  IMAD.IADD R84, R70.reuse, 0x1, -R69 ;  /* 0x0000000146547824 */ /* 0x040fe200078e0a45 */
[----:B------:R-:W-:Y:S01]  /*5260*/  LOP3.LUT R69, R70, 0x3, RZ, 0xc0, !PT ;  /* 0x0000000346457812 */ /* 0x000fe200078ec0ff */
[----:B------:R-:W-:-:S02]  /*5270*/  IMAD R0, R0, 0x10, R73 ;  /* 0x0000001000007824 */ /* 0x000fc400078e0249 */
[----:B------:R-:W-:Y:S02]  /*5280*/  IMAD R71, R71, 0x40, R84 ;  /* 0x0000004047477824 */ /* 0x000fe400078e0254 */
[----:B------:R-:W-:Y:S02]  /*5290*/  IMAD.SHL.U32 R0, R0, 0x4, RZ ;  /* 0x0000000400007824 */ /* 0x000fe400078e00ff */
[----:B------:R-:W-:Y:S02]  /*52a0*/  VIADD R75, R71, 0x20 ;  /* 0x00000020474b7836 */ /* 0x000fe40000000000 */
[----:B------:R-:W-:Y:S01]  /*52b0*/  IMAD R69, R76, 0x22, R69 ;  /* 0x000000224c457824 */ /* 0x000fe200078e0245 */
[----:B------:R-:W-:Y:S01]  /*52c0*/  SHF.R.S32.HI R72, RZ, 0x1f, R0 ;  /* 0x0000001fff487819 */ /* 0x000fe20000011400 */
[----:B------:R-:W-:Y:S01]  /*52d0*/  IMAD R74, R74, 0x2, R77 ;  /* 0x000000024a4a7824 */ /* 0x000fe200078e024d */
[----:B------:R-:W-:Y:S01]  /*52e0*/  ISETP.LT.AND P1, PT, R75, UR13, P0 ;  /* 0x0000000d4b007c0c */ /* 0x000fe20008721270 */
[C---:B------:R-:W-:Y:S01]  /*52f0*/  IMAD.WIDE R76, R71.reuse, 0x8, RZ ;  /* 0x00000008474c7825 */ /* 0x040fe200078e02ff */
[----:B------:R-:W-:-:S03]  /*5300*/  ISETP.LT.AND P0, PT, R71, UR13, P0 ;  /* 0x0000000d47007c0c */ /* 0x000fc60008701270 */
[----:B------:R-:W-:Y:S02]  /*5310*/  IMAD R71, R72, UR6, RZ ;  /* 0x0000000648477c24 */ /* 0x000fe4000f8e02ff */
[----:B------:R-:W-:-:S04]  /*5320*/  IMAD.WIDE.U32 R76, R0, UR6, R76 ;  /* 0x00000006004c7c25 */ /* 0x000fc8000f8e004c */
[----:B------:R-:W-:Y:S01]  /*5330*/  IMAD.SHL.U32 R74, R74, 0x4, RZ ;  /* 0x000000044a4a7824 */ /* 0x000fe200078e00ff */
[----:B------:R-:W-:Y:S01]  /*5340*/  IADD3 R98, P2, R2, R76, RZ ;  /* 0x0000004c02627210 */ /* 0x000fe20007f5e0ff */
[----:B------:R-:W-:Y:S02]  /*5350*/  VIADD R69, R69, UR10 ;  /* 0x0000000a45457c36 */ /* 0x000fe40008000000 */
[----:B------:R-:W-:Y:S02]  /*5360*/  IMAD R72, R0, UR7, R71 ;  /* 0x0000000700487c24 */ /* 0x000fe4000f8e0247 */
[----:B------:R-:W-:Y:S01]  /*5370*/  IMAD R71, R74, 0x220, RZ ;  /* 0x000002204a477824 */ /* 0x000fe200078e02ff */
[----:B------:R-:W-:Y:S02]  /*5380*/  LEA R87, R69, UR4, 0x4 ;  /* 0x0000000445577c11 */ /* 0x000fe4000f8e20ff */
[----:B------:R-:W-:Y:S01]  /*5390*/  IADD3.X R99, R3, R77, R72, P2, !PT ;  /* 0x0000004d03637210 */ /* 0x000fe200017fe448 */
[----:B------:R-:W-:Y:S01]  /*53a0*/  IMAD R84, R84, 0x8, R71 ;  /* 0x0000000854547824 */ /* 0x000fe200078e0247 */
[----:B------:R-:W-:Y:S06]  /*53b0*/  @P3 BRA `(.L_x_15) ;  /* 0x0000000000683947 */ /* 0x000fec0003800000 */
[----:B------:R-:W-:-:S13]  /*53c0*/  ISETP.NE.AND P2, PT, R68, UR17, PT ;  /* 0x0000001144007c0c */ /* 0x000fda000bf45270 */
[----:B------:R-:W-:Y:S06]  /*53d0*/  BAR.RED.AND.DEFER_BLOCKING 0x0, P2 ;  /* 0x0000000000007b1d */ /* 0x000fec0001014400 */
[----:B------:R-:W1:Y:S02]  /*53e0*/  B2R.RESULT RZ, P2 ;  /* 0x0000000000ff731c */ /* 0x000e640000044000 */
[----:B-1----:R-:W-:Y:S05]  /*53f0*/  @!P2 BRA `(.L_x_16) ;  /* 0x000000000030a947 */ /* 0x002fea0003800000 */
[----:B------:R-:W-:-:S13]  /*5400*/  ISETP.GT.AND P3, PT, R70, RZ, PT ;  /* 0x000000ff4600720c */ /* 0x000fda0003f64270 */
.L_x_18:
[----:B------:R-:W-:Y:S05]  /*5410*/  YIELD ;  /* 0x0000000000007946 */ /* 0x000fea0003800000 */
[----:B-1---5:R-:W-:Y:S05]  /*5420*/  @P3 BRA `(.L_x_17) ;  /* 0x0000000000103947 */ /* 0x022fea0003800000 */
[----:B------:R-:W-:Y:S02]  /*5430*/  MOV R68, UR8 ;  /* 0x0000000800447c02 */ /* 0x000fe40008000f00 */
[----:B------:R-:W-:-:S05]  /*5440*/  MOV R69, UR9 ;  /* 0x0000000900457c02 */ /* 0x000fca0008000f00 */
[----:B------:R1:W2:Y:S04]  /*5450*/  LDG.E.STRONG.GPU R68, desc[UR24][R68.64] ;  /* 0x0000001844447981 */ /* 0x0002a8000c1ef900 */
[----:B--2---:R-:W-:Y:S01]  /*5460*/  CCTL.IVALL ;  /* 0x00000000ff00798f */ /* 0x004fe20002000000 */
.L_x_17:
[----:B------:R-:W-:Y:S01]  /*5470*/  ISETP.NE.AND P2, PT, R68, UR17, PT ;  /* 0x0000001144007c0c */ /* 0x000fe2000bf45270 */
[----:B------:R-:W-:-:S12]  /*5480*/  WARPSYNC.ALL ;  /* 0x0000000000007948 */ /* 0x000fd80003800000 */
[----:B------:R-:W-:Y:S06]  /*5490*/  BAR.RED.AND.DEFER_BLOCKING 0x0, P2 ;  /* 0x0000000000007b1d */ /* 0x000fec0001014400 */
[----:B------:R-:W2:Y:S02]  /*54a0*/  B2R.RESULT RZ, P2 ;  /* 0x0000000000ff731c */ /* 0x000ea40000044000 */
[----:B--2---:R-:W-:Y:S05]  /*54b0*/  @P2 BRA `(.L_x_18) ;  /* 0xfffffffc00d42947 */ /* 0x004fea000383ffff */
.L_x_16:
[----:B------:R-:W-:Y:S05]  /*54c0*/  WARPSYNC.ALL ;  /* 0x0000000000007948 */ /* 0x000fea0003800000 */
[----:B------:R-:W-:Y:S06]  /*54d0*/  BAR.SYNC.DEFER_BLOCKING 0x0 ;  /* 0x0000000000007b1d */ /* 0x000fec0000010000 */
[----:B------:R-:W-:Y:S01]  /*54e0*/  @!PT LDS RZ, [RZ] ;  /* 0x00000000fffff984 */ /* 0x000fe20000000800 */
[----:B------:R-:W-:Y:S01]  /*54f0*/  @!PT LDS RZ, [RZ] ;  /* 0x00000000fffff984 */ /* 0x000fe20000000800 */
[----:B------:R-:W-:Y:S01]  /*5500*/  @!PT LDS RZ, [RZ] ;  /* 0x00000000fffff984 */ /* 0x000fe20000000800 */
[----:B------:R-:W-:Y:S01]  /*5510*/  @!PT LDS RZ, [RZ] ;  /* 0x00000000fffff984 */ /* 0x000fe20000000800 */
[----:B------:R-:W-:Y:S06]  /*5520*/  MEMBAR.SC.GPU ;  /* 0x0000000000007992 */ /* 0x000fec0000002000 */
[----:B------:R-:W-:-:S00]  /*5530*/  ERRBAR ;  /* 0x00000000000079ab */ /* 0x000fc00000000000 */
[----:B------:R-:W-:Y:S06]  /*5540*/  CGAERRBAR ;  /* 0x00000000000075ab */ /* 0x000fec0000000000 */
[----:B------:R-:W-:Y:S01]  /*5550*/  CCTL.IVALL ;  /* 0x00000000ff00798f */ /* 0x000fe20002000000 */
.L_x_15:
[----:B------:R-:W2:Y:S01]  /*5560*/  S2UR UR6, SR_CgaCtaId ;  /* 0x00000000000679c3 */ /* 0x000ea20000008800 */
[----:B------:R-:W-:Y:S01]  /*5570*/  DSETP.NEU.AND P2, PT, R90, RZ, PT ;  /* 0x000000ff5a00722a */ /* 0x000fe20003f4d000 */
[----:B------:R-:W-:Y:S01]  /*5580*/  UMOV UR4, 0x400 ;  /* 0x0000040000047882 */ /* 0x000fe20000000000 */
[----:B------:R-:W-:Y:S01]  /*5590*/  BSSY B1, `(.L_x_19) ;  /* 0x000027c000017945 */ /* 0x000fe20003800000 */
[----:B--2---:R-:W-:-:S11]  /*55a0*/  ULEA UR6, UR6, UR4, 0x18 ;  /* 0x0000000406067291 */ /* 0x004fd6000f8ec03f */
[----:B------:R-:W-:Y:S05]  /*55b0*/  @!P2 BRA `(.L_x_20) ;  /* 0x0000001400e0a947 */ /* 0x000fea0003800000 */
[----:B------:R-:W2:Y:S01]  /*55c0*/  LDC R85, c[0x0][0x210] ;  /* 0x00008400ff557b82 */ /* 0x000ea20000000800 */
[----:B------:R-:W-:Y:S01]  /*55d0*/  VIADD R94, R0, 0x1 ;  /* 0x00000001005e7836 */ /* 0x000fe20000000000 */
[----:B------:R-:W-:-:S06]  /*55e0*/  CS2R R82, SRZ ;  /* 0x0000000000527805 */ /* 0x000fcc000001ff00 */
[----:B------:R-:W3:Y:S01]  /*55f0*/  LDC.64 R2, c[0x0][0x288] ;  /* 0x0000a200ff027b82 */ /* 0x000ee20000000a00 */
[CC--:B--2---:R-:W-:Y:S02]  /*5600*/  ISETP.LT.AND P2, PT, R0.reuse, R85.reuse, P0 ;  /* 0x000000550000720c */ /* 0x0c4fe40000741270 */
[-C--:B------:R-:W-:Y:S02]  /*5610*/  ISETP.LT.AND P5, PT, R0, R85.reuse, P1 ;  /* 0x000000550000720c */ /* 0x080fe40000fa1270 */
[CC--:B------:R-:W-:Y:S02]  /*5620*/  ISETP.LT.AND P3, PT, R94.reuse, R85.reuse, P1 ;  /* 0x000000555e00720c */ /* 0x0c0fe40000f61270 */
[----:B------:R-:W-:Y:S02]  /*5630*/  CS2R R80, SRZ ;  /* 0x0000000000507805 */ /* 0x000fe4000001ff00 */
[----:B------:R-:W-:-:S05]  /*5640*/  ISETP.LT.AND P4, PT, R94, R85, P0 ;  /* 0x000000555e00720c */ /* 0x000fca0000781270 */
[----:B------:R-:W2:Y:S01]  /*5650*/  @P2 LDG.E.LTC128B.64 R82, desc[UR24][R98.64] ;  /* 0x0000001862522981 */ /* 0x000ea2000c1e1b20 */
[-C--:B---3--:R-:W-:Y:S01]  /*5660*/  IADD3 R102, P2, R98, R2.reuse, RZ ;  /* 0x0000000262667210 */ /* 0x088fe20007f5e0ff */
[----:B------:R-:W-:Y:S01]  /*5670*/  @P5 IMAD.MOV.U32 R70, RZ, RZ, R98 ;  /* 0x000000ffff465224 */ /* 0x000fe200078e0062 */
[----:B------:R-:W-:Y:S01]  /*5680*/  CS2R R78, SRZ ;  /* 0x00000000004e7805 */ /* 0x000fe2000001ff00 */
[----:B------:R-:W-:Y:S01]  /*5690*/  @P5 IMAD.MOV.U32 R71, RZ, RZ, R99 ;  /* 0x000000ffff475224 */ /* 0x000fe200078e0063 */
[----:B------:R-:W-:Y:S01]  /*56a0*/  CS2R R76, SRZ ;  /* 0x00000000004c7805 */ /* 0x000fe2000001ff00 */
[----:B------:R-:W-:Y:S01]  /*56b0*/  IMAD.X R103, R99, 0x1, R3, P2 ;  /* 0x0000000163677824 */ /* 0x000fe200010e0603 */
[----:B------:R-:W-:Y:S02]  /*56c0*/  IADD3 R100, P2, R102, R2, RZ ;  /* 0x0000000266647210 */ /* 0x000fe40007f5e0ff */
[----:B------:R3:W4:Y:S01]  /*56d0*/  @P5 LDG.E.LTC128B.64 R80, desc[UR24][R70.64+0x100] ;  /* 0x0001001846505981 */ /* 0x000722000c1e1b20 */
[----:B------:R-:W-:-:S02]  /*56e0*/  VIADD R86, R0, 0x3 ;  /* 0x0000000300567836 */ /* 0x000fc40000000000 */
[----:B------:R-:W-:Y:S01]  /*56f0*/  VIADD R92, R0, 0x2 ;  /* 0x00000002005c7836 */ /* 0x000fe20000000000 */
[----:B------:R-:W4:Y:S01]  /*5700*/  @P4 LDG.E.LTC128B.64 R78, desc[UR24][R102.64] ;  /* 0x00000018664e4981 */ /* 0x000f22000c1e1b20 */
[--C-:B------:R-:W-:Y:S01]  /*5710*/  IMAD.X R101, R103, 0x1, R3.reuse, P2 ;  /* 0x0000000167657824 */ /* 0x100fe200010e0603 */
[-C--:B------:R-:W-:Y:S02]  /*5720*/  IADD3 R96, P2, R100, R2.reuse, RZ ;  /* 0x0000000264607210 */ /* 0x080fe40007f5e0ff */
[CC--:B------:R-:W-:Y:S02]  /*5730*/  ISETP.LT.AND P6, PT, R92.reuse, R85.reuse, P0 ;  /* 0x000000555c00720c */ /* 0x0c0fe400007c1270 */
[-C--:B------:R-:W-:Y:S02]  /*5740*/  ISETP.LT.AND P5, PT, R92, R85.reuse, P1 ;  /* 0x000000555c00720c */ /* 0x080fe40000fa1270 */
[----:B------:R-:W-:Y:S01]  /*5750*/  ISETP.LT.AND P4, PT, R86, R85, P0 ;  /* 0x000000555600720c */ /* 0x000fe20000781270 */
[----:B------:R-:W-:Y:S01]  /*5760*/  IMAD.X R97, R101, 0x1, R3, P2 ;  /* 0x0000000165617824 */ /* 0x000fe200010e0603 */
[----:B------:R-:W-:Y:S01]  /*5770*/  IADD3 R104, P2, R100, R2, RZ ;  /* 0x0000000264687210 */ /* 0x000fe20007f5e0ff */
[----:B---3--:R-:W-:-:S02]  /*5780*/  @P3 IMAD.MOV.U32 R70, RZ, RZ, R102 ;  /* 0x000000ffff463224 */ /* 0x008fc400078e0066 */
[----:B------:R-:W-:-:S05]  /*5790*/  @P3 IMAD.MOV.U32 R71, RZ, RZ, R103 ;  /* 0x000000ffff473224 */ /* 0x000fca00078e0067 */
[----:B------:R3:W4:Y:S01]  /*57a0*/  @P3 LDG.E.LTC128B.64 R76, desc[UR24][R70.64+0x100] ;  /* 0x00010018464c3981 */ /* 0x000722000c1e1b20 */
[----:B------:R-:W-:Y:S02]  /*57b0*/  ISETP.LT.AND P3, PT, R86, R85, P1 ;  /* 0x000000555600720c */ /* 0x000fe40000f61270 */
[----:B-1----:R-:W-:Y:S02]  /*57c0*/  CS2R R68, SRZ ;  /* 0x0000000000447805 */ /* 0x002fe4000001ff00 */
[----:B------:R-:W-:Y:S02]  /*57d0*/  CS2R R74, SRZ ;  /* 0x00000000004a7805 */ /* 0x000fe4000001ff00 */
[----:B------:R-:W-:Y:S01]  /*57e0*/  CS2R R72, SRZ ;  /* 0x0000000000487805 */ /* 0x000fe2000001ff00 */
[----:B------:R-:W-:-:S03]  /*57f0*/  IMAD.X R105, R101, 0x1, R3, P2 ;  /* 0x0000000165697824 */ /* 0x000fc600010e0603 */
[----:B------:R-:W4:Y:S04]  /*5800*/  @P6 LDG.E.LTC128B.64 R74, desc[UR24][R100.64] ;  /* 0x00000018644a6981 */ /* 0x000f28000c1e1b20 */
[----:B------:R-:W4:Y:S04]  /*5810*/  @P5 LDG.E.LTC128B.64 R72, desc[UR24][R100.64+0x100] ;  /* 0x0001001864485981 */ /* 0x000f28000c1e1b20 */
[----:B------:R1:W4:Y:S01]  /*5820*/  @P3 LDG.E.LTC128B.64 R68, desc[UR24][R104.64+0x100] ;  /* 0x0001001868443981 */ /* 0x000322000c1e1b20 */
[----:B---3--:R-:W-:-:S06]  /*5830*/  CS2R R70, SRZ ;  /* 0x0000000000467805 */ /* 0x008fcc000001ff00 */
[----:B------:R-:W3:Y:S01]  /*5840*/  @P4 LDG.E.LTC128B.64 R70, desc[UR24][R96.64] ;  /* 0x0000001860464981 */ /* 0x000ee2000c1e1b20 */
[----:B------:R-:W-:Y:S05]  /*5850*/  WARPSYNC.ALL ;  /* 0x0000000000007948 */ /* 0x000fea0003800000 */
[----:B------:R-:W-:Y:S06]  /*5860*/  BAR.SYNC.DEFER_BLOCKING 0x0 ;  /* 0x0000000000007b1d */ /* 0x000fec0000010000 */
[----:B------:R-:W-:-:S04]  /*5870*/  DEPBAR.LE SB5, 0xd ;  /* 0x0000d3400000791a */ /* 0x000fc80000000000 */
[----:B------:R-:W-:Y:S04]  /*5880*/  STS.128 [R87], R4 ;  /* 0x0000000457007388 */ /* 0x000fe80000000c00 */
[----:B------:R-:W-:Y:S04]  /*5890*/  STS.128 [R87+0x40], R8 ;  /* 0x0000400857007388 */ /* 0x000fe80000000c00 */
[----:B------:R-:W-:Y:S01]  /*58a0*/  STS.128 [R87+0x80], R12 ;  /* 0x0000800c57007388 */ /* 0x000fe20000000c00 */
[----:B------:R-:W-:-:S04]  /*58b0*/  DEPBAR.LE SB5, 0xc ;  /* 0x0000d3000000791a */ /* 0x000fc80000000000 */
[----:B------:R-:W-:Y:S01]  /*58c0*/  STS.128 [R87+0xc0], R16 ;  /* 0x0000c01057007388 */ /* 0x000fe20000000c00 */
[----:B------:R-:W-:Y:S06]  /*58d0*/  BAR.SYNC.DEFER_BLOCKING 0x0 ;  /* 0x0000000000007b1d */ /* 0x000fec0000010000 */
[----:B------:R-:W1:Y:S04]  /*58e0*/  LDS.64 R114, [R84+UR6] ;  /* 0x0000000654727984 */ /* 0x000e680008000a00 */
[----:B------:R-:W1:Y:S04]  /*58f0*/  LDS.64 R112, [R84+UR6+0x100] ;  /* 0x0001000654707984 */ /* 0x000e680008000a00 */
[----:B------:R-:W1:Y:S04]  /*5900*/  LDS.64 R110, [R84+UR6+0x220] ;  /* 0x00022006546e7984 */ /* 0x000e680008000a00 */
[----:B------:R-:W1:Y:S04]  /*5910*/  LDS.64 R108, [R84+UR6+0x320] ;  /* 0x00032006546c7984 */ /* 0x000e680008000a00 */
[----:B------:R-:W1:Y:S04]  /*5920*/  LDS.64 R106, [R84+UR6+0x440] ;  /* 0x00044006546a7984 */ /* 0x000e680008000a00 */
[----:B-1----:R-:W-:Y:S04]  /*5930*/  LDS.64 R104, [R84+UR6+0x540] ;  /* 0x0005400654687984 */ /* 0x002fe80008000a00 */
[----:B------:R-:W1:Y:S04]  /*5940*/  LDS.64 R6, [R84+UR6+0x660] ;  /* 0x0006600654067984 */ /* 0x000e680008000a00 */
[----:B------:R-:W1:Y:S01]  /*5950*/  LDS.64 R4, [R84+UR6+0x760] ;  /* 0x0007600654047984 */ /* 0x000e620008000a00 */
[----:B------:R-:W-:Y:S01]  /*5960*/  ISETP.GE.AND P2, PT, R0, R85, PT ;  /* 0x000000550000720c */ /* 0x000fe20003f46270 */
[----:B------:R-:W-:-:S02]  /*5970*/  DMUL R8, R114, R88 ;  /* 0x0000005872087228 */ /* 0x000fc40000000000 */
[-C--:B------:R-:W-:Y:S02]  /*5980*/  DMUL R14, R112, R88.reuse ;  /* 0x00000058700e7228 */ /* 0x080fe40000000000 */
[-C--:B------:R-:W-:Y:S02]  /*5990*/  DMUL R16, R110, R88.reuse ;  /* 0x000000586e107228 */ /* 0x080fe40000000000 */
[-C--:B------:R-:W-:Y:S02]  /*59a0*/  DMUL R12, R108, R88.reuse ;  /* 0x000000586c0c7228 */ /* 0x080fe40000000000 */
[-C--:B------:R-:W-:Y:S01]  /*59b0*/  DMUL R10, R106, R88.reuse ;  /* 0x000000586a0a7228 */ /* 0x080fe20000000000 */
[----:B------:R-:W-:Y:S01]  /*59c0*/  BSSY B0, `(.L_x_21) ;  /* 0x0000011000007945 */ /* 0x000fe20003800000 */
[-C--:B-1----:R-:W-:Y:S02]  /*59d0*/  DMUL R6, R6, R88.reuse ;  /* 0x0000005806067228 */ /* 0x082fe40000000000 */
[----:B------:R-:W-:-:S02]  /*59e0*/  DMUL R4, R4, R88 ;  /* 0x0000005804047228 */ /* 0x000fc40000000000 */
[----:B--2---:R-:W-:Y:S02]  /*59f0*/  DFMA R18, R82, R90, R8 ;  /* 0x0000005a5212722b */ /* 0x004fe40000000008 */
[----:B------:R-:W-:Y:S02]  /*5a00*/  DMUL R8, R104, R88 ;  /* 0x0000005868087228 */ /* 0x000fe40000000000 */
[-C--:B----4-:R-:W-:Y:S02]  /*5a10*/  DFMA R14, R80, R90.reuse, R14 ;  /* 0x0000005a500e722b */ /* 0x090fe4000000000e */
[-C--:B------:R-:W-:Y:S02]  /*5a20*/  DFMA R16, R78, R90.reuse, R16 ;  /* 0x0000005a4e10722b */ /* 0x080fe40000000010 */
[-C--:B------:R-:W-:Y:S02]  /*5a30*/  DFMA R12, R76, R90.reuse, R12 ;  /* 0x0000005a4c0c722b */ /* 0x080fe4000000000c */
[----:B------:R-:W-:-:S02]  /*5a40*/  DFMA R10, R74, R90, R10 ;  /* 0x0000005a4a0a722b */ /* 0x000fc4000000000a */
[-C--:B------:R-:W-:Y:S02]  /*5a50*/  DFMA R8, R72, R90.reuse, R8 ;  /* 0x0000005a4808722b */ /* 0x080fe40000000008 */
[-C--:B------:R-:W-:Y:S02]  /*5a60*/  DFMA R4, R68, R90.reuse, R4 ;  /* 0x0000005a4404722b */ /* 0x080fe40000000004 */
[----:B---3--:R-:W-:Y:S01]  /*5a70*/  DFMA R6, R70, R90, R6 ;  /* 0x0000005a4606722b */ /* 0x008fe20000000006 */
[----:B------:R-:W-:Y:S10]  /*5a80*/  @P2 BRA `(.L_x_22) ;  /* 0x0000000000102947 */ /* 0x000ff40003800000 */
[----:B------:R-:W-:Y:S02]  /*5a90*/  @P0 MOV R104, R98 ;  /* 0x0000006200680202 */ /* 0x000fe40000000f00 */
[----:B------:R-:W-:-:S05]  /*5aa0*/  @P0 MOV R105, R99 ;  /* 0x0000006300690202 */ /* 0x000fca0000000f00 */
[----:B------:R1:W-:Y:S04]  /*5ab0*/  @P0 ST.E.64 desc[UR24][R104.64], R18 ;  /* 0x0000001268000985 */ /* 0x0003e8000c101b18 */
[----:B------:R1:W-:Y:S02]  /*5ac0*/  @P1 ST.E.64 desc[UR24][R98.64+0x100], R14 ;  /* 0x0001000e62001985 */ /* 0x0003e4000c101b18 */
.L_x_22:
[----:B------:R-:W-:Y:S05]  /*5ad0*/  BSYNC B0 ;  /* 0x0000000000007941 */ /* 0x000fea0003800000 */
.L_x_21:
[----:B------:R-:W-:Y:S01]  /*5ae0*/  ISETP.GE.AND P3, PT, R94, R85, PT ;  /* 0x000000555e00720c */ /* 0x000fe20003f66270 */
[----:B------:R-:W-:Y:S01]  /*5af0*/  ULDC.64 UR4, c[0x0][0x2a0] ;  /* 0x0000a80000047ab9 */ /* 0x000fe20000000a00 */
[----:B------:R-:W-:Y:S01]  /*5b00*/  BSSY B0, `(.L_x_23) ;  /* 0x0000008000007945 */ /* 0x000fe20003800000 */
[----:B-1----:R-:W-:-:S04]  /*5b10*/  IADD3 R14, P2, R98, UR4, RZ ;  /* 0x00000004620e7c10 */ /* 0x002fc8000ff5e0ff */
[----:B------:R-:W-:-:S06]  /*5b20*/  IADD3.X R15, R99, UR5, RZ, P2, !PT ;  /* 0x00000005630f7c10 */ /* 0x000fcc00097fe4ff */
[----:B------:R-:W-:Y:S05]  /*5b30*/  @P3 BRA `(.L_x_24) ;  /* 0x0000000000103947 */ /* 0x000fea0003800000 */
[----:B------:R-:W-:Y:S02]  /*5b40*/  @P0 MOV R18, R102 ;  /* 0x0000006600120202 */ /* 0x000fe40000000f00 */
[----:B------:R-:W-:-:S05]  /*5b50*/  @P0 MOV R19, R103 ;  /* 0x0000006700130202 */ /* 0x000fca0000000f00 */
[----:B------:R1:W-:Y:S04]  /*5b60*/  @P0 ST.E.64 desc[UR24][R18.64], R16 ;  /* 0x0000001012000985 */ /* 0x0003e8000c101b18 */
[----:B------:R1:W-:Y:S02]  /*5b70*/  @P1 ST.E.64 desc[UR24][R102.64+0x100], R12 ;  /* 0x0001000c66001985 */ /* 0x0003e4000c101b18 */
.L_x_24:
[----:B------:R-:W-:Y:S05]  /*5b80*/  BSYNC B0 ;  /* 0x0000000000007941 */ /* 0x000fea0003800000 */
.L_x_23:
[----:B------:R-:W-:Y:S01]  /*5b90*/  ISETP.GE.AND P2, PT, R92, R85, PT ;  /* 0x000000555c00720c */ /* 0x000fe20003f46270 */
[----:B------:R-:W-:-:S12]  /*5ba0*/  BSSY B0, `(.L_x_25) ;  /* 0x0000004000007945 */ /* 0x000fd80003800000 */
[----:B------:R-:W-:Y:S05]  /*5bb0*/  @P2 BRA `(.L_x_26) ;  /* 0x0000000000082947 */ /* 0x000fea0003800000 */
[----:B------:R2:W-:Y:S04]  /*5bc0*/  @P0 ST.E.64 desc[UR24][R100.64], R10 ;  /* 0x0000000a64000985 */ /* 0x0005e8000c101b18 */
[----:B------:R2:W-:Y:S02]  /*5bd0*/  @P1 ST.E.64 desc[UR24][R100.64+0x100], R8 ;  /* 0x0001000864001985 */ /* 0x0005e4000c101b18 */
.L_x_26:
[----:B------:R-:W-:Y:S05]  /*5be0*/  BSYNC B0 ;  /* 0x0000000000007941 */ /* 0x000fea0003800000 */
.L_x_25:
[----:B------:R-:W-:Y:S01]  /*5bf0*/  ISETP.GE.AND P2, PT, R86, R85, PT ;  /* 0x000000555600720c */ /* 0x000fe20003f46270 */
[----:B------:R-:W-:-:S12]  /*5c00*/  BSSY B0, `(.L_x_27) ;  /* 0x0000004000007945 */ /* 0x000fd80003800000 */
[----:B------:R-:W-:Y:S05]  /*5c10*/  @P2 BRA `(.L_x_28) ;  /* 0x0000000000082947 */ /* 0x000fea0003800000 */
[----:B------:R3:W-:Y:S04]  /*5c20*/  @P0 ST.E.64 desc[UR24][R96.64], R6 ;  /* 0x0000000660000985 */ /* 0x0007e8000c101b18 */
[----:B------:R3:W-:Y:S02]  /*5c30*/  @P1 ST.E.64 desc[UR24][R96.64+0x100], R4 ;  /* 0x0001000460001985 */ /* 0x0007e4000c101b18 */
.L_x_28:
[----:B------:R-:W-:Y:S05]  /*5c40*/  BSYNC B0 ;  /* 0x0000000000007941 */ /* 0x000fea0003800000 */
.L_x_27:
[C---:B--2---:R-:W-:Y:S02]  /*5c50*/  VIADD R8, R0.reuse, 0x8 ;  /* 0x0000000800087836 */ /* 0x044fe40000000000 */
[----:B---3--:R-:W-:-:S03]  /*5c60*/  VIADD R6, R0, 0x9 ;  /* 0x0000000900067836 */ /* 0x008fc60000000000 */
[-C--:B------:R-:W-:Y:S02]  /*5c70*/  ISETP.LT.AND P2, PT, R8, R85.reuse, P0 ;  /* 0x000000550800720c */ /* 0x080fe40000741270 */
[-C--:B------:R-:W-:Y:S02]  /*5c80*/  ISETP.LT.AND P4, PT, R6, R85.reuse, P0 ;  /* 0x000000550600720c */ /* 0x080fe40000781270 */
[-C--:B------:R-:W-:Y:S01]  /*5c90*/  ISETP.LT.AND P5, PT, R8, R85.reuse, P1 ;  /* 0x000000550800720c */ /* 0x080fe20000fa1270 */
[----:B------:R-:W-:Y:S01]  /*5ca0*/  VIADD R10, R0, 0xa ;  /* 0x0000000a000a7836 */ /* 0x000fe20000000000 */
[----:B------:R-:W-:-:S07]  /*5cb0*/  ISETP.LT.AND P3, PT, R6, R85, P1 ;  /* 0x000000550600720c */ /* 0x000fce0000f61270 */
[----:B------:R-:W2:Y:S01]  /*5cc0*/  @P2 LDG.E.LTC128B.64 R82, desc[UR24][R14.64] ;  /* 0x000000180e522981 */ /* 0x000ea2000c1e1b20 */
[----:B-1----:R-:W-:-:S03]  /*5cd0*/  IADD3 R18, P2, R14, R2, RZ ;  /* 0x000000020e127210 */ /* 0x002fc60007f5e0ff */
[----:B------:R-:W-:Y:S02]  /*5ce0*/  @P5 IMAD.MOV.U32 R12, RZ, RZ, R14 ;  /* 0x000000ffff0c5224 */ /* 0x000fe400078e000e */
[----:B------:R-:W-:Y:S01]  /*5cf0*/  IMAD.X R19, R15, 0x1, R3, P2 ;  /* 0x000000010f137824 */ /* 0x000fe200010e0603 */
[----:B------:R-:W-:Y:S01]  /*5d00*/  ISETP.LT.AND P2, PT, R10, R85, P0 ;  /* 0x000000550a00720c */ /* 0x000fe20000741270 */
[----:B------:R-:W-:-:S03]  /*5d10*/  @P5 IMAD.MOV.U32 R13, RZ, RZ, R15 ;  /* 0x000000ffff0d5224 */ /* 0x000fc600078e000f */
[----:B------:R-:W3:Y:S01]  /*5d20*/  @P4 LDG.E.LTC128B.64 R78, desc[UR24][R18.64] ;  /* 0x00000018124e4981 */ /* 0x000ee2000c1e1b20 */
[----:B------:R-:W-:-:S03]  /*5d30*/  IADD3 R16, P4, R18, R2, RZ ;  /* 0x0000000212107210 */ /* 0x000fc60007f9e0ff */
[----:B------:R-:W4:Y:S02]  /*5d40*/  @P3 LDG.E.LTC128B.64 R76, desc[UR24][R18.64+0x100] ;  /* 0x00010018124c3981 */ /* 0x000f24000c1e1b20 */
[----:B------:R-:W-:Y:S01]  /*5d50*/  IMAD.X R17, R19, 0x1, R3, P4 ;  /* 0x0000000113117824 */ /* 0x000fe200020e0603 */
[----:B------:R-:W-:Y:S01]  /*5d60*/  IADD3 R5, P3, -R2, UR4, RZ ;  /* 0x0000000402057c10 */ /* 0x000fe2000ff7e1ff */
[----:B------:R1:W4:Y:S03]  /*5d70*/  @P5 LDG.E.LTC128B.64 R80, desc[UR24][R12.64+0x100] ;  /* 0x000100180c505981 */ /* 0x000326000c1e1b20 */
[----:B------:R-:W-:Y:S01]  /*5d80*/  IADD3.X R4, ~R3, UR5, RZ, P3, !PT ;  /* 0x0000000503047c10 */ /* 0x000fe20009ffe5ff */
[----:B------:R-:W4:Y:S01]  /*5d90*/  @P2 LDG.E.LTC128B.64 R74, desc[UR24][R16.64] ;  /* 0x00000018104a2981 */ /* 0x000f22000c1e1b20 */
[----:B------:R-:W-:Y:S02]  /*5da0*/  IADD3 R94, P2, R5, R96, RZ ;  /* 0x00000060055e7210 */ /* 0x000fe40007f5e0ff */
[----:B------:R-:W-:-:S03]  /*5db0*/  ISETP.LT.AND P5, PT, R10, R85, P1 ;  /* 0x000000550a00720c */ /* 0x000fc60000fa1270 */
[----:B------:R-:W-:Y:S01]  /*5dc0*/  IMAD.X R95, R4, 0x1, R97, P2 ;  /* 0x00000001045f7824 */ /* 0x000fe200010e0661 */
[----:B------:R-:W-:Y:S01]  /*5dd0*/  IADD3 R92, P2, R16, R2, RZ ;  /* 0x00000002105c7210 */ /* 0x000fe20007f5e0ff */
[----:B-1----:R-:W-:-:S08]  /*5de0*/  VIADD R12, R0, 0xb ;  /* 0x0000000b000c7836 */ /* 0x002fd00000000000 */
[----:B------:R1:W4:Y:S01]  /*5df0*/  @P5 LDG.E.LTC128B.64 R72, desc[UR24][R94.64+0x100] ;  /* 0x000100185e485981 */ /* 0x000322000c1e1b20 */
[CC--:B------:R-:W-:Y:S02]  /*5e00*/  ISETP.LT.AND P4, PT, R12.reuse, R85.reuse, P0 ;  /* 0x000000550c00720c */ /* 0x0c0fe40000781270 */
[----:B------:R-:W-:Y:S01]  /*5e10*/  ISETP.LT.AND P3, PT, R12, R85, P1 ;  /* 0x000000550c00720c */ /* 0x000fe20000f61270 */
[----:B------:R-:W-:-:S10]  /*5e20*/  IMAD.X R93, R17, 0x1, R3, P2 ;  /* 0x00000001115d7824 */ /* 0x000fd400010e0603 */
[----:B------:R-:W4:Y:S04]  /*5e30*/  @P4 LDG.E.LTC128B.64 R70, desc[UR24][R92.64] ;  /* 0x000000185c464981 */ /* 0x000f28000c1e1b20 */
[----:B------:R-:W4:Y:S01]  /*5e40*/  @P3 LDG.E.LTC128B.64 R68, desc[UR24][R92.64+0x100] ;  /* 0x000100185c443981 */ /* 0x000f22000c1e1b20 */
[----:B------:R-:W-:Y:S06]  /*5e50*/  BAR.SYNC.DEFER_BLOCKING 0x0 ;  /* 0x0000000000007b1d */ /* 0x000fec0000010000 */
[----:B------:R-:W-:-:S04]  /*5e60*/  DEPBAR.LE SB5, 0x8 ;  /* 0x0000d2000000791a */ /* 0x000fc80000000000 */
[----:B------:R-:W-:Y:S04]  /*5e70*/  STS.128 [R87], R32 ;  /* 0x0000002057007388 */ /* 0x000fe80000000c00 */
[----:B------:R-:W-:Y:S04]  /*5e80*/  STS.128 [R87+0x40], R28 ;  /* 0x0000401c57007388 */ /* 0x000fe80000000c00 */
[----:B------:R-:W-:Y:S04]  /*5e90*/  STS.128 [R87+0x80], R24 ;  /* 0x0000801857007388 */ /* 0x000fe80000000c00 */
[----:B------:R-:W-:Y:S01]  /*5ea0*/  STS.128 [R87+0xc0], R20 ;  /* 0x0000c01457007388 */ /* 0x000fe20000000c00 */
[----:B------:R-:W-:Y:S06]  /*5eb0*/  BAR.SYNC.DEFER_BLOCKING 0x0 ;  /* 0x0000000000007b1d */ /* 0x000fec0000010000 */
[----:B------:R-:W1:Y:S04]  /*5ec0*/  LDS.64 R104, [R84+UR6] ;  /* 0x0000000654687984 */ /* 0x000e680008000a00 */
[----:B------:R-:W1:Y:S04]  /*5ed0*/  LDS.64 R102, [R84+UR6+0x100] ;  /* 0x0001000654667984 */ /* 0x000e680008000a00 */
[----:B------:R-:W1:Y:S04]  /*5ee0*/  LDS.64 R100, [R84+UR6+0x220] ;  /* 0x0002200654647984 */ /* 0x000e680008000a00 */
[----:B------:R-:W1:Y:S04]  /*5ef0*/  LDS.64 R98, [R84+UR6+0x320] ;  /* 0x0003200654627984 */ /* 0x000e680008000a00 */
[----:B------:R-:W1:Y:S04]  /*5f00*/  LDS.64 R96, [R84+UR6+0x440] ;  /* 0x0004400654607984 */ /* 0x000e680008000a00 */
[----:B-1----:R-:W1:Y:S04]  /*5f10*/  LDS.64 R94, [R84+UR6+0x540] ;  /* 0x00054006545e7984 */ /* 0x002e680008000a00 */
[----:B------:R-:W1:Y:S04]  /*5f20*/  LDS.64 R32, [R84+UR6+0x660] ;  /* 0x0006600654207984 */ /* 0x000e680008000a00 */
[----:B------:R-:W1:Y:S01]  /*5f30*/  LDS.64 R28, [R84+UR6+0x760] ;  /* 0x00076006541c7984 */ /* 0x000e620008000a00 */
[----:B------:R-:W-:Y:S01]  /*5f40*/  ISETP.GE.AND P2, PT, R8, R85, PT ;  /* 0x000000550800720c */ /* 0x000fe20003f46270 */
[----:B------:R-:W-:Y:S01]  /*5f50*/  BSSY B0, `(.L_x_29) ;  /* 0x0000016000007945 */ /* 0x000fe20003800000 */
[----:B------:R-:W-:-:S02]  /*5f60*/  DMUL R26, R104, R88 ;  /* 0x00000058681a7228 */ /* 0x000fc40000000000 */
[-C--:B------:R-:W-:Y:S02]  /*5f70*/  DMUL R24, R102, R88.reuse ;  /* 0x0000005866187228 */ /* 0x080fe40000000000 */
[-C--:B------:R-:W-:Y:S02]  /*5f80*/  DMUL R22, R100, R88.reuse ;  /* 0x0000005864167228 */ /* 0x080fe40000000000 */
[-C--:B------:R-:W-:Y:S02]  /*5f90*/  DMUL R20, R98, R88.reuse ;  /* 0x0000005862147228 */ /* 0x080fe40000000000 */
[-C--:B------:R-:W-:Y:S02]  /*5fa0*/  DMUL R96, R96, R88.reuse ;  /* 0x0000005860607228 */ /* 0x080fe40000000000 */
[-C--:B-1----:R-:W-:Y:S02]  /*5fb0*/  DMUL R94, R94, R88.reuse ;  /* 0x000000585e5e7228 */ /* 0x082fe40000000000 */
[----:B------:R-:W-:-:S02]  /*5fc0*/  DMUL R32, R32, R88 ;  /* 0x0000005820207228 */ /* 0x000fc40000000000 */
[----:B------:R-:W-:Y:S02]  /*5fd0*/  DMUL R28, R28, R88 ;  /* 0x000000581c1c7228 */ /* 0x000fe40000000000 */
[-C--:B--2---:R-:W-:Y:S02]  /*5fe0*/  DFMA R26, R82, R90.reuse, R26 ;  /* 0x0000005a521a722b */ /* 0x084fe4000000001a */
[-C--:B---3--:R-:W-:Y:S02]  /*5ff0*/  DFMA R22, R78, R90.reuse, R22 ;  /* 0x0000005a4e16722b */ /* 0x088fe40000000016 */
[-C--:B----4-:R-:W-:Y:S02]  /*6000*/  DFMA R20, R76, R90.reuse, R20 ;  /* 0x0000005a4c14722b */ /* 0x090fe40000000014 */
[-C--:B------:R-:W-:Y:S02]  /*6010*/  DFMA R24, R80, R90.reuse, R24 ;  /* 0x0000005a5018722b */ /* 0x080fe40000000018 */
[----:B------:R-:W-:-:S02]  /*6020*/  DFMA R96, R74, R90, R96 ;  /* 0x0000005a4a60722b */ /* 0x000fc40000000060 */
[-C--:B------:R-:W-:Y:S02]  /*6030*/  DFMA R94, R72, R90.reuse, R94 ;  /* 0x0000005a485e722b */ /* 0x080fe4000000005e */
[-C--:B------:R-:W-:Y:S02]  /*6040*/  DFMA R32, R70, R90.reuse, R32 ;  /* 0x0000005a4620722b */ /* 0x080fe40000000020 */
[----:B------:R-:W-:Y:S01]  /*6050*/  DFMA R28, R68, R90, R28 ;  /* 0x0000005a441c722b */ /* 0x000fe2000000001c */
[----:B------:R-:W-:Y:S10]  /*6060*/  @P2 BRA `(.L_x_30) ;  /* 0x0000000000102947 */ /* 0x000ff40003800000 */
[----:B------:R-:W-:Y:S01]  /*6070*/  @P1 MOV R8, R14 ;  /* 0x0000000e00081202 */ /* 0x000fe20000000f00 */
[----:B------:R1:W-:Y:S01]  /*6080*/  @P0 ST.E.64 desc[UR24][R14.64], R26 ;  /* 0x0000001a0e000985 */ /* 0x0003e2000c101b18 */
[----:B------:R-:W-:-:S05]  /*6090*/  @P1 MOV R9, R15 ;  /* 0x0000000f00091202 */ /* 0x000fca0000000f00 */
[----:B------:R1:W-:Y:S02]  /*60a0*/  @P1 ST.E.64 desc[UR24][R8.64+0x100], R24 ;  /* 0x0001001808001985 */ /* 0x0003e4000c101b18 */
.L_x_30:
[----:B------:R-:W-:Y:S05]  /*60b0*/  BSYNC B0 ;  /* 0x0000000000007941 */ /* 0x000fea0003800000 */
.L_x_29:
[----:B------:R-:W-:Y:S01]  /*60c0*/  ISETP.GE.AND P3, PT, R6, R85, PT ;  /* 0x000000550600720c */ /* 0x000fe20003f66270 */
[----:B------:R-:W-:Y:S01]  /*60d0*/  BSSY B0, `(.L_x_31) ;  /* 0x0000008000007945 */ /* 0x000fe20003800000 */
[----:B-1----:R-:W-:-:S04]  /*60e0*/  IADD3 R14, P2, R14, UR4, RZ ;  /* 0x000000040e0e7c10 */ /* 0x002fc8000ff5e0ff */
[----:B------:R-:W-:-:S07]  /*60f0*/  IADD3.X R15, R15, UR5, RZ, P2, !PT ;  /* 0x000000050f0f7c10 */ /* 0x000fce00097fe4ff */
[----:B------:R-:W-:Y:S05]  /*6100*/  @P3 BRA `(.L_x_32) ;  /* 0x0000000000103947 */ /* 0x000fea0003800000 */
[----:B------:R-:W-:Y:S02]  /*6110*/  @P0 MOV R6, R18 ;  /* 0x0000001200060202 */ /* 0x000fe40000000f00 */
[----:B------:R-:W-:-:S05]  /*6120*/  @P0 MOV R7, R19 ;  /* 0x0000001300070202 */ /* 0x000fca0000000f00 */
[----:B------:R1:W-:Y:S04]  /*6130*/  @P0 ST.E.64 desc[UR24][R6.64], R22 ;  /* 0x0000001606000985 */ /* 0x0003e8000c101b18 */
[----:B------:R1:W-:Y:S02]  /*6140*/  @P1 ST.E.64 desc[UR24][R18.64+0x100], R20 ;  /* 0x0001001412001985 */ /* 0x0003e4000c101b18 */
.L_x_32:
[----:B------:R-:W-:Y:S05]  /*6150*/  BSYNC B0 ;  /* 0x0000000000007941 */ /* 0x000fea0003800000 */
.L_x_31:
[----:B------:R-:W-:Y:S01]  /*6160*/  ISETP.GE.AND P2, PT, R10, R85, PT ;  /* 0x000000550a00720c */ /* 0x000fe20003f46270 */
[----:B------:R-:W-:-:S12]  /*6170*/  BSSY B0, `(.L_x_33) ;  /* 0x0000008000007945 */ /* 0x000fd80003800000 */
[----:B------:R-:W-:Y:S05]  /*6180*/  @P2 BRA `(.L_x_34) ;  /* 0x0000000000182947 */ /* 0x000fea0003800000 */
[----:B------:R-:W-:Y:S01]  /*6190*/  @P0 IMAD.MOV.U32 R8, RZ, RZ, R16 ;  /* 0x000000ffff080224 */ /* 0x000fe200078e0010 */
[----:B-1----:R-:W-:Y:S01]  /*61a0*/  @P1 MOV R6, R16 ;  /* 0x0000001000061202 */ /* 0x002fe20000000f00 */
[----:B------:R-:W-:Y:S01]  /*61b0*/  @P0 IMAD.MOV.U32 R9, RZ, RZ, R17 ;  /* 0x000000ffff090224 */ /* 0x000fe200078e0011 */
[----:B------:R-:W-:-:S04]  /*61c0*/  @P1 MOV R7, R17 ;  /* 0x0000001100071202 */ /* 0x000fc80000000f00 */
[----:B------:R2:W-:Y:S04]  /*61d0*/  @P0 ST.E.64 desc[UR24][R8.64], R96 ;  /* 0x0000006008000985 */ /* 0x0005e8000c101b18 */
[----:B------:R2:W-:Y:S02]  /*61e0*/  @P1 ST.E.64 desc[UR24][R6.64+0x100], R94 ;  /* 0x0001005e06001985 */ /* 0x0005e4000c101b18 */
.L_x_34:
[----:B------:R-:W-:Y:S05]  /*61f0*/  BSYNC B0 ;  /* 0x0000000000007941 */ /* 0x000fea0003800000 */
.L_x_33:
[----:B------:R-:W-:Y:S01]  /*6200*/  ISETP.GE.AND P2, PT, R12, R85, PT ;  /* 0x000000550c00720c */ /* 0x000fe20003f46270 */
[----:B------:R-:W-:-:S12]  /*6210*/  BSSY B0, `(.L_x_35) ;  /* 0x0000004000007945 */ /* 0x000fd80003800000 */
[----:B------:R-:W-:Y:S05]  /*6220*/  @P2 BRA `(.L_x_36) ;  /* 0x0000000000082947 */ /* 0x000fea0003800000 */
[----:B------:R3:W-:Y:S04]  /*6230*/  @P0 ST.E.64 desc[UR24][R92.64], R32 ;  /* 0x000000205c000985 */ /* 0x0007e8000c101b18 */
[----:B------:R3:W-:Y:S02]  /*6240*/  @P1 ST.E.64 desc[UR24][R92.64+0x100], R28 ;  /* 0x0001001c5c001985 */ /* 0x0007e4000c101b18 */
.L_x_36:
[----:B------:R-:W-:Y:S05]  /*6250*/  BSYNC B0 ;  /* 0x0000000000007941 */ /* 0x000fea0003800000 */
.L_x_35:
[C---:B-12---:R-:W-:Y:S01]  /*6260*/  VIADD R6, R0.reuse, 0x11 ;  /* 0x0000001100067836 */ /* 0x046fe20000000000 */
[----:B------:R-:W-:Y:S01]  /*6270*/  IADD3 R10, P2, R5, R16, RZ ;  /* 0x00000010050a7210 */ /* 0x000fe20007f5e0ff */
[----:B------:R-:W-:Y:S01]  /*6280*/  VIADD R8, R0, 0x10 ;  /* 0x0000001000087836 */ /* 0x000fe20000000000 */
[----:B------:R-:W-:Y:S02]  /*6290*/  IADD3 R16, P3, R14, R2, RZ ;  /* 0x000000020e107210 */ /* 0x000fe40007f7e0ff */
[-C--:B------:R-:W-:Y:S01]  /*62a0*/  ISETP.LT.AND P4, PT, R6, R85.reuse, P1 ;  /* 0x000000550600720c */ /* 0x080fe20000f81270 */
[----:B------:R-:W-:Y:S01]  /*62b0*/  IMAD.X R11, R4, 0x1, R17, P2 ;  /* 0x00000001040b7824 */ /* 0x000fe200010e0611 */
[-C--:B------:R-:W-:Y:S01]  /*62c0*/  ISETP.LT.AND P2, PT, R8, R85.reuse, P1 ;  /* 0x000000550800720c */ /* 0x080fe20000f41270 */
[----:B------:R-:W-:Y:S01]  /*62d0*/  IMAD.X R17, R15, 0x1, R3, P3 ;  /* 0x000000010f117824 */ /* 0x000fe200018e0603 */
[-C--:B------:R-:W-:Y:S02]  /*62e0*/  ISETP.LT.AND P5, PT, R6, R85.reuse, P0 ;  /* 0x000000550600720c */ /* 0x080fe400007a1270 */
[----:B------:R-:W-:Y:S01]  /*62f0*/  ISETP.LT.AND P3, PT, R8, R85, P0 ;  /* 0x000000550800720c */ /* 0x000fe20000761270 */
[----:B------:R-:W-:-:S06]  /*6300*/  VIADD R12, R0, 0x12 ;  /* 0x00000012000c7836 */ /* 0x000fcc0000000000 */
[----:B------:R1:W2:Y:S04]  /*6310*/  @P4 LDG.E.LTC128B.64 R76, desc[UR24][R10.64+0x100] ;  /* 0x000100180a4c4981 */ /* 0x0002a8000c1e1b20 */
[----:B------:R-:W4:Y:S01]  /*6320*/  @P2 LDG.E.LTC128B.64 R80, desc[UR24][R14.64+0x100] ;  /* 0x000100180e502981 */ /* 0x000f22000c1e1b20 */
[----:B------:R-:W-:Y:S02]  /*6330*/  IADD3 R18, P2, R16, R2, RZ ;  /* 0x0000000210127210 */ /* 0x000fe40007f5e0ff */
[CC--:B------:R-:W-:Y:S01]  /*6340*/  ISETP.LT.AND P6, PT, R12.reuse, R85.reuse, P0 ;  /* 0x000000550c00720c */ /* 0x0c0fe200007c1270 */
[----:B------:R-:W4:Y:S01]  /*6350*/  @P5 LDG.E.LTC128B.64 R78, desc[UR24][R16.64] ;  /* 0x00000018104e5981 */ /* 0x000f22000c1e1b20 */
[----:B------:R-:W-:-:S03]  /*6360*/  ISETP.LT.AND P5, PT, R12, R85, P1 ;  /* 0x000000550c00720c */ /* 0x000fc60000fa1270 */
[----:B------:R-:W4:Y:S01]  /*6370*/  @P3 LDG.E.LTC128B.64 R82, desc[UR24][R14.64] ;  /* 0x000000180e523981 */ /* 0x000f22000c1e1b20 */
[----:B------:R-:W-:Y:S01]  /*6380*/  IMAD.X R19, R17, 0x1, R3, P2 ;  /* 0x0000000111137824 */ /* 0x000fe200010e0603 */
[----:B------:R-:W-:Y:S01]  /*6390*/  IADD3 R20, P2, R18, R2, RZ ;  /* 0x0000000212147210 */ /* 0x000fe20007f5e0ff */
[----:B-1----:R-:W-:-:S05]  /*63a0*/  VIADD R10, R0, 0x13 ;  /* 0x00000013000a7836 */ /* 0x002fca0000000000 */
[----:B------:R-:W4:Y:S01]  /*63b0*/  @P6 LDG.E.LTC128B.64 R74, desc[UR24][R18.64] ;  /* 0x00000018124a6981 */ /* 0x000f22000c1e1b20 */
[----:B------:R-:W-:-:S03]  /*63c0*/  ISETP.LT.AND P4, PT, R10, R85, P0 ;  /* 0x000000550a00720c */ /* 0x000fc60000781270 */
[----:B------:R-:W4:Y:S01]  /*63d0*/  @P5 LDG.E.LTC128B.64 R72, desc[UR24][R18.64+0x100] ;  /* 0x0001001812485981 */ /* 0x000f22000c1e1b20 */
[----:B------:R-:W-:Y:S01]  /*63e0*/  ISETP.LT.AND P3, PT, R10, R85, P1 ;  /* 0x000000550a00720c */ /* 0x000fe20000f61270 */
[----:B------:R-:W-:-:S08]  /*63f0*/  IMAD.X R21, R19, 0x1, R3, P2 ;  /* 0x0000000113157824 */ /* 0x000fd000010e0603 */
[----:B------:R-:W4:Y:S04]  /*6400*/  @P4 LDG.E.LTC128B.64 R70, desc[UR24][R20.64] ;  /* 0x0000001814464981 */ /* 0x000f28000c1e1b20 */
[----:B------:R-:W4:Y:S01]  /*6410*/  @P3 LDG.E.LTC128B.64 R68, desc[UR24][R20.64+0x100] ;  /* 0x0001001814443981 */ /* 0x000f22000c1e1b20 */
        /* <DEDUP_REMOVED lines=11> */
[----:B---3--:R-:W3:Y:S04]  /*64d0*/  LDS.64 R92, [R84+UR6+0x320] ;  /* 0x00032006545c7984 */ /* 0x008ee80008000a00 */
[----:B------:R-:W3:Y:S04]  /*64e0*/  LDS.64 R34, [R84+UR6+0x440] ;  /* 0x0004400654227984 */ /* 0x000ee80008000a00 */
[----:B------:R-:W3:Y:S04]  /*64f0*/  LDS.64 R32, [R84+UR6+0x540] ;  /* 0x0005400654207984 */ /* 0x000ee80008000a00 */
[----:B------:R-:W3:Y:S04]  /*6500*/  LDS.64 R30, [R84+UR6+0x660] ;  /* 0x00066006541e7984 */ /* 0x000ee80008000a00 */
[----:B------:R-:W3:Y:S01]  /*6510*/  LDS.64 R28, [R84+UR6+0x760] ;  /* 0x00076006541c7984 */ /* 0x000ee20008000a00 */
[----:B------:R-:W-:Y:S01]  /*6520*/  ISETP.GE.AND P2, PT, R8, R85, PT ;  /* 0x000000550800720c */ /* 0x000fe20003f46270 */
[----:B------:R-:W-:Y:S01]  /*6530*/  BSSY B0, `(.L_x_37) ;  /* 0x0000014000007945 */ /* 0x000fe20003800000 */
[----:B-1----:R-:W-:-:S02]  /*6540*/  DMUL R26, R26, R88 ;  /* 0x000000581a1a7228 */ /* 0x002fc40000000000 */
[-C--:B------:R-:W-:Y:S02]  /*6550*/  DMUL R24, R24, R88.reuse ;  /* 0x0000005818187228 */ /* 0x080fe40000000000 */
[-C--:B------:R-:W-:Y:S02]  /*6560*/  DMUL R22, R22, R88.reuse ;  /* 0x0000005816167228 */ /* 0x080fe40000000000 */
[-C--:B---3--:R-:W-:Y:S02]  /*6570*/  DMUL R36, R92, R88.reuse ;  /* 0x000000585c247228 */ /* 0x088fe40000000000 */
[-C--:B------:R-:W-:Y:S02]  /*6580*/  DMUL R34, R34, R88.reuse ;  /* 0x0000005822227228 */ /* 0x080fe40000000000 */
[-C--:B------:R-:W-:Y:S02]  /*6590*/  DMUL R32, R32, R88.reuse ;  /* 0x0000005820207228 */ /* 0x080fe40000000000 */
[----:B------:R-:W-:-:S02]  /*65a0*/  DMUL R30, R30, R88 ;  /* 0x000000581e1e7228 */ /* 0x000fc40000000000 */
[----:B------:R-:W-:Y:S02]  /*65b0*/  DMUL R28, R28, R88 ;  /* 0x000000581c1c7228 */ /* 0x000fe40000000000 */
[-C--:B--2---:R-:W-:Y:S02]  /*65c0*/  DFMA R36, R76, R90.reuse, R36 ;  /* 0x0000005a4c24722b */ /* 0x084fe40000000024 */
[-C--:B----4-:R-:W-:Y:S02]  /*65d0*/  DFMA R24, R80, R90.reuse, R24 ;  /* 0x0000005a5018722b */ /* 0x090fe40000000018 */
[-C--:B------:R-:W-:Y:S02]  /*65e0*/  DFMA R22, R78, R90.reuse, R22 ;  /* 0x0000005a4e16722b */ /* 0x080fe40000000016 */
[-C--:B------:R-:W-:Y:S02]  /*65f0*/  DFMA R26, R82, R90.reuse, R26 ;  /* 0x0000005a521a722b */ /* 0x080fe4000000001a */
[----:B------:R-:W-:-:S02]  /*6600*/  DFMA R34, R74, R90, R34 ;  /* 0x0000005a4a22722b */ /* 0x000fc40000000022 */
[-C--:B------:R-:W-:Y:S02]  /*6610*/  DFMA R32, R72, R90.reuse, R32 ;  /* 0x0000005a4820722b */ /* 0x080fe40000000020 */
[-C--:B------:R-:W-:Y:S02]  /*6620*/  DFMA R30, R70, R90.reuse, R30 ;  /* 0x0000005a461e722b */ /* 0x080fe4000000001e */
[----:B------:R-:W-:Y:S01]  /*6630*/  DFMA R28, R68, R90, R28 ;  /* 0x0000005a441c722b */ /* 0x000fe2000000001c */
[----:B------:R-:W-:Y:S10]  /*6640*/  @P2 BRA `(.L_x_38) ;  /* 0x0000000000082947 */ /* 0x000ff40003800000 */
[----:B------:R1:W-:Y:S04]  /*6650*/  @P0 ST.E.64 desc[UR24][R14.64], R26 ;  /* 0x0000001a0e000985 */ /* 0x0003e8000c101b18 */
[----:B------:R1:W-:Y:S02]  /*6660*/  @P1 ST.E.64 desc[UR24][R14.64+0x100], R24 ;  /* 0x000100180e001985 */ /* 0x0003e4000c101b18 */
.L_x_38:
[----:B------:R-:W-:Y:S05]  /*6670*/  BSYNC B0 ;  /* 0x0000000000007941 */ /* 0x000fea0003800000 */
.L_x_37:
[----:B------:R-:W-:Y:S01]  /*6680*/  ISETP.GE.AND P2, PT, R6, R85, PT ;  /* 0x000000550600720c */ /* 0x000fe20003f46270 */
[----:B------:R-:W-:-:S12]  /*6690*/  BSSY B0, `(.L_x_39) ;  /* 0x0000008000007945 */ /* 0x000fd80003800000 */
[----:B------:R-:W-:Y:S05]  /*66a0*/  @P2 BRA `(.L_x_40) ;  /* 0x0000000000182947 */ /* 0x000fea0003800000 */
[----:B------:R-:W-:Y:S01]  /*66b0*/  @P0 IMAD.MOV.U32 R8, RZ, RZ, R16 ;  /* 0x000000ffff080224 */ /* 0x000fe200078e0010 */
[----:B------:R-:W-:Y:S01]  /*66c0*/  @P1 MOV R6, R16 ;  /* 0x0000001000061202 */ /* 0x000fe20000000f00 */
[----:B------:R-:W-:Y:S01]  /*66d0*/  @P0 IMAD.MOV.U32 R9, RZ, RZ, R17 ;  /* 0x000000ffff090224 */ /* 0x000fe200078e0011 */
[----:B------:R-:W-:-:S04]  /*66e0*/  @P1 MOV R7, R17 ;  /* 0x0000001100071202 */ /* 0x000fc80000000f00 */
[----:B------:R2:W-:Y:S04]  /*66f0*/  @P0 ST.E.64 desc[UR24][R8.64], R22 ;  /* 0x0000001608000985 */ /* 0x0005e8000c101b18 */
[----:B------:R2:W-:Y:S02]  /*6700*/  @P1 ST.E.64 desc[UR24][R6.64+0x100], R36 ;  /* 0x0001002406001985 */ /* 0x0005e4000c101b18 */
.L_x_40:
[----:B------:R-:W-:Y:S05]  /*6710*/  BSYNC B0 ;  /* 0x0000000000007941 */ /* 0x000fea0003800000 */
.L_x_39:
[----:B------:R-:W-:Y:S01]  /*6720*/  ISETP.GE.AND P2, PT, R12, R85, PT ;  /* 0x000000550c00720c */ /* 0x000fe20003f46270 */
[----:B------:R-:W-:-:S12]  /*6730*/  BSSY B0, `(.L_x_41) ;  /* 0x0000004000007945 */ /* 0x000fd80003800000 */
[----:B------:R-:W-:Y:S05]  /*6740*/  @P2 BRA `(.L_x_42) ;  /* 0x0000000000082947 */ /* 0x000fea0003800000 */
[----:B------:R3:W-:Y:S04]  /*6750*/  @P0 ST.E.64 desc[UR24][R18.64], R34 ;  /* 0x0000002212000985 */ /* 0x0007e8000c101b18 */
[----:B------:R3:W-:Y:S02]  /*6760*/  @P1 ST.E.64 desc[UR24][R18.64+0x100], R32 ;  /* 0x0001002012001985 */ /* 0x0007e4000c101b18 */
.L_x_42:
[----:B------:R-:W-:Y:S05]  /*6770*/  BSYNC B0 ;  /* 0x0000000000007941 */ /* 0x000fea0003800000 */
.L_x_41:
[----:B------:R-:W-:Y:S01]  /*6780*/  ISETP.GE.AND P2, PT, R10, R85, PT ;  /* 0x000000550a00720c */ /* 0x000fe20003f46270 */
[----:B------:R-:W-:-:S12]  /*6790*/  BSSY B0, `(.L_x_43) ;  /* 0x0000004000007945 */ /* 0x000fd80003800000 */
[----:B------:R-:W-:Y:S05]  /*67a0*/  @P2 BRA `(.L_x_44) ;  /* 0x0000000000082947 */ /* 0x000fea0003800000 */
[----:B------:R1:W-:Y:S04]  /*67b0*/  @P0 ST.E.64 desc[UR24][R20.64], R30 ;  /* 0x0000001e14000985 */ /* 0x0003e8000c101b18 */
[----:B------:R1:W-:Y:S02]  /*67c0*/  @P1 ST.E.64 desc[UR24][R20.64+0x100], R28 ;  /* 0x0001001c14001985 */ /* 0x0003e4000c101b18 */
.L_x_44:
[----:B------:R-:W-:Y:S05]  /*67d0*/  BSYNC B0 ;  /* 0x0000000000007941 */ /* 0x000fea0003800000 */
.L_x_43:
[----:B------:R-:W-:Y:S01]  /*67e0*/  IADD3 R16, P2, R16, R5, RZ ;  /* 0x0000000510107210 */ /* 0x000fe20007f5e0ff */
[----:B--2---:R-:W-:Y:S01]  /*67f0*/  VIADD R6, R0, 0x18 ;  /* 0x0000001800067836 */ /* 0x004fe20000000000 */
[----:B------:R-:W-:-:S03]  /*6800*/  IADD3 R8, P3, R14, UR4, RZ ;  /* 0x000000040e087c10 */ /* 0x000fc6000ff7e0ff */
[----:B------:R-:W-:Y:S01]  /*6810*/  IMAD.X R17, R17, 0x1, R4, P2 ;  /* 0x0000000111117824 */ /* 0x000fe200010e0604 */
[-C--:B------:R-:W-:Y:S02]  /*6820*/  IADD3 R12, P2, R8, R2.reuse, RZ ;  /* 0x00000002080c7210 */ /* 0x080fe40007f5e0ff */
[----:B------:R-:W-:Y:S02]  /*6830*/  IADD3.X R9, R15, UR5, RZ, P3, !PT ;  /* 0x000000050f097c10 */ /* 0x000fe40009ffe4ff */
[-C--:B------:R-:W-:Y:S02]  /*6840*/  ISETP.LT.AND P5, PT, R6, R85.reuse, P0 ;  /* 0x000000550600720c */ /* 0x080fe400007a1270 */
[-C--:B------:R-:W-:Y:S01]  /*6850*/  IADD3 R10, P3, R12, R2.reuse, RZ ;  /* 0x000000020c0a7210 */ /* 0x080fe20007f7e0ff */
[--C-:B------:R-:W-:Y:S01]  /*6860*/  IMAD.X R13, R9, 0x1, R3.reuse, P2 ;  /* 0x00000001090d7824 */ /* 0x100fe200010e0603 */
[----:B------:R-:W-:Y:S02]  /*6870*/  ISETP.LT.AND P4, PT, R6, R85, P1 ;  /* 0x000000550600720c */ /* 0x000fe40000f81270 */
[----:B-1----:R-:W-:Y:S01]  /*6880*/  IADD3 R14, P2, R10, R2, RZ ;  /* 0x000000020a0e7210 */ /* 0x002fe20007f5e0ff */
[----:B------:R-:W-:-:S02]  /*6890*/  IMAD.X R11, R13, 0x1, R3, P3 ;  /* 0x000000010d0b7824 */ /* 0x000fc400018e0603 */
[----:B------:R-:W-:Y:S02]  /*68a0*/  VIADD R2, R0, 0x19 ;  /* 0x0000001900027836 */ /* 0x000fe40000000000 */
[----:B------:R-:W-:Y:S02]  /*68b0*/  IMAD.X R15, R11, 0x1, R3, P2 ;  /* 0x000000010b0f7824 */ /* 0x000fe400010e0603 */
[----:B------:R-:W2:Y:S01]  /*68c0*/  @P5 LDG.E.LTC128B.64 R82, desc[UR24][R16.64] ;  /* 0x0000001810525981 */ /* 0x000ea2000c1e1b20 */
[CC--:B------:R-:W-:Y:S02]  /*68d0*/  ISETP.LT.AND P2, PT, R2.reuse, R85.reuse, P0 ;  /* 0x000000550200720c */ /* 0x0c0fe40000741270 */
[----:B------:R-:W-:Y:S01]  /*68e0*/  ISETP.LT.AND P5, PT, R2, R85, P1 ;  /* 0x000000550200720c */ /* 0x000fe20000fa1270 */
[C---:B------:R-:W-:Y:S01]  /*68f0*/  VIADD R4, R0.reuse, 0x1a ;  /* 0x0000001a00047836 */ /* 0x040fe20000000000 */
[----:B------:R1:W4:Y:S01]  /*6900*/  @P4 LDG.E.LTC128B.64 R80, desc[UR24][R16.64+0x100] ;  /* 0x0001001810504981 */ /* 0x000322000c1e1b20 */
[----:B------:R-:W-:-:S03]  /*6910*/  VIADD R0, R0, 0x1b ;  /* 0x0000001b00007836 */ /* 0x000fc60000000000 */
[CC--:B------:R-:W-:Y:S02]  /*6920*/  ISETP.LT.AND P4, PT, R4.reuse, R85.reuse, P0 ;  /* 0x000000550400720c */ /* 0x0c0fe40000781270 */
[----:B------:R-:W-:-:S03]  /*6930*/  ISETP.LT.AND P3, PT, R4, R85, P1 ;  /* 0x000000550400720c */ /* 0x000fc60000f61270 */
[----:B------:R-:W4:Y:S01]  /*6940*/  @P2 LDG.E.LTC128B.64 R78, desc[UR24][R12.64] ;  /* 0x000000180c4e2981 */ /* 0x000f22000c1e1b20 */
[----:B------:R-:W-:-:S03]  /*6950*/  ISETP.LT.AND P2, PT, R0, R85, P0 ;  /* 0x000000550000720c */ /* 0x000fc60000741270 */
[----:B------:R-:W4:Y:S01]  /*6960*/  @P5 LDG.E.LTC128B.64 R76, desc[UR24][R12.64+0x100] ;  /* 0x000100180c4c5981 */ /* 0x000f22000c1e1b20 */
[----:B------:R-:W-:-:S03]  /*6970*/  ISETP.LT.AND P5, PT, R0, R85, P1 ;  /* 0x000000550000720c */ /* 0x000fc60000fa1270 */
[----:B------:R-:W4:Y:S04]  /*6980*/  @P4 LDG.E.LTC128B.64 R74, desc[UR24][R10.64] ;  /* 0x000000180a4a4981 */ /* 0x000f28000c1e1b20 */
[----:B------:R-:W4:Y:S04]  /*6990*/  @P3 LDG.E.LTC128B.64 R72, desc[UR24][R10.64+0x100] ;  /* 0x000100180a483981 */ /* 0x000f28000c1e1b20 */
[----:B------:R-:W4:Y:S04]  /*69a0*/  @P2 LDG.E.LTC128B.64 R70, desc[UR24][R14.64] ;  /* 0x000000180e462981 */ /* 0x000f28000c1e1b20 */
[----:B------:R-:W4:Y:S01]  /*69b0*/  @P5 LDG.E.LTC128B.64 R68, desc[UR24][R14.64+0x100] ;  /* 0x000100180e445981 */ /* 0x000f22000c1e1b20 */
[----:B------:R-:W-:Y:S06]  /*69c0*/  BAR.SYNC.DEFER_BLOCKING 0x0 ;  /* 0x0000000000007b1d */ /* 0x000fec0000010000 */
[----:B-----5:R-:W-:Y:S04]  /*69d0*/  STS.128 [R87], R64 ;  /* 0x0000004057007388 */ /* 0x020fe80000000c00 */
        /* <DEDUP_REMOVED lines=9> */
[----:B---3--:R-:W3:Y:S04]  /*6a70*/  LDS.64 R18, [R84+UR6+0x540] ;  /* 0x0005400654127984 */ /* 0x008ee80008000a00 */
[----:B-1----:R-:W1:Y:S04]  /*6a80*/  LDS.64 R16, [R84+UR6+0x660] ;  /* 0x0006600654107984 */ /* 0x002e680008000a00 */
        /* <DEDUP_REMOVED lines=8> */
[-C--:B---3--:R-:W-:Y:S02]  /*6b10*/  DMUL R18, R18, R88.reuse ;  /* 0x0000005812127228 */ /* 0x088fe40000000000 */
[----:B-1----:R-:W-:-:S02]  /*6b20*/  DMUL R16, R16, R88 ;  /* 0x0000005810107228 */ /* 0x002fc40000000000 */
        /* <DEDUP_REMOVED lines=14> */
.L_x_46:
[----:B------:R-:W-:Y:S05]  /*6c10*/  BSYNC B0 ;  /* 0x0000000000007941 */ /* 0x000fea0003800000 */
.L_x_45:
[----:B------:R-:W-:Y:S01]  /*6c20*/  ISETP.GE.AND P2, PT, R2, R85, PT ;  /* 0x000000550200720c */ /* 0x000fe20003f46270 */
[----:B------:R-:W-:-:S12]  /*6c30*/  BSSY B0, `(.L_x_47) ;  /* 0x0000004000007945 */ /* 0x000fd80003800000 */
[----:B------:R-:W-:Y:S05]  /*6c40*/  @P2 BRA `(.L_x_48) ;  /* 0x0000000000082947 */ /* 0x000fea0003800000 */
[----:B------:R2:W-:Y:S04]  /*6c50*/  @P0 ST.E.64 desc[UR24][R12.64], R24 ;  /* 0x000000180c000985 */ /* 0x0005e8000c101b18 */
[----:B------:R2:W-:Y:S02]  /*6c60*/  @P1 ST.E.64 desc[UR24][R12.64+0x100], R22 ;  /* 0x000100160c001985 */ /* 0x0005e4000c101b18 */
.L_x_48:
[----:B------:R-:W-:Y:S05]  /*6c70*/  BSYNC B0 ;  /* 0x0000000000007941 */ /* 0x000fea0003800000 */
.L_x_47:
[----:B------:R-:W-:Y:S01]  /*6c80*/  ISETP.GE.AND P2, PT, R4, R85, PT ;  /* 0x000000550400720c */ /* 0x000fe20003f46270 */
[----:B------:R-:W-:-:S12]  /*6c90*/  BSSY B0, `(.L_x_49) ;  /* 0x0000004000007945 */ /* 0x000fd80003800000 */
[----:B------:R-:W-:Y:S05]  /*6ca0*/  @P2 BRA `(.L_x_50) ;  /* 0x0000000000082947 */ /* 0x000fea0003800000 */
[----:B------:R3:W-:Y:S04]  /*6cb0*/  @P0 ST.E.64 desc[UR24][R10.64], R20 ;  /* 0x000000140a000985 */ /* 0x0007e8000c101b18 */
[----:B------:R3:W-:Y:S02]  /*6cc0*/  @P1 ST.E.64 desc[UR24][R10.64+0x100], R18 ;  /* 0x000100120a001985 */ /* 0x0007e4000c101b18 */
.L_x_50:
[----:B------:R-:W-:Y:S05]  /*6cd0*/  BSYNC B0 ;  /* 0x0000000000007941 */ /* 0x000fea0003800000 */
.L_x_49:
[----:B------:R-:W-:-:S13]  /*6ce0*/  ISETP.GE.AND P2, PT, R0, R85, PT ;  /* 0x000000550000720c */ /* 0x000fda0003f46270 */
[----:B------:R-:W-:Y:S05]  /*6cf0*/  @P2 BRA `(.L_x_51) ;  /* 0x0000001000142947 */ /* 0x000fea0003800000 */
[----:B------:R1:W-:Y:S01]  /*6d00*/  @P0 ST.E.64 desc[UR24][R14.64], R16 ;  /* 0x000000100e000985 */ /* 0x0003e2000c101b18 */
[----:B------:R-:W-:Y:S05]  /*6d10*/  @!P1 BRA `(.L_x_51) ;  /* 0x00000010000c9947 */ /* 0x000fea0003800000 */
[----:B------:R1:W-:Y:S01]  /*6d20*/  ST.E.64 desc[UR24][R14.64+0x100], R30 ;  /* 0x0001001e0e007985 */ /* 0x0003e2000c101b18 */
[----:B------:R-:W-:Y:S05]  /*6d30*/  BRA `(.L_x_51) ;  /* 0x0000001000047947 */ /* 0x000fea0003800000 */
.L_x_20:
[----:B------:R-:W-:Y:S05]  /*6d40*/  WARPSYNC.ALL ;  /* 0x0000000000007948 */ /* 0x000fea0003800000 */
[----:B------:R-:W-:Y:S06]  /*6d50*/  BAR.SYNC.DEFER_BLOCKING 0x0 ;  /* 0x0000000000007b1d */ /* 0x000fec0000010000 */
[----:B------:R-:W-:Y:S01]  /*6d60*/  ULDC UR7, c[0x0][0x210] ;  /* 0x0000840000077ab9 */ /* 0x000fe20000000800 */
[----:B------:R-:W-:Y:S01]  /*6d70*/  BSSY B0, `(.L_x_52) ;  /* 0x000001a000007945 */ /* 0x000fe20003800000 */
[----:B------:R-:W-:Y:S01]  /*6d80*/  ISETP.GE.AND P2, PT, R0, UR7, PT ;  /* 0x0000000700007c0c */ /* 0x000fe2000bf46270 */
[----:B------:R-:W-:-:S04]  /*6d90*/  DEPBAR.LE SB5, 0xd ;  /* 0x0000d3400000791a */ /* 0x000fc80000000000 */
[----:B------:R2:W-:Y:S04]  /*6da0*/  STS.128 [R87], R4 ;  /* 0x0000000457007388 */ /* 0x0005e80000000c00 */
[----:B------:R2:W-:Y:S04]  /*6db0*/  STS.128 [R87+0x40], R8 ;  /* 0x0000400857007388 */ /* 0x0005e80000000c00 */
[----:B------:R2:W-:Y:S01]  /*6dc0*/  STS.128 [R87+0x80], R12 ;  /* 0x0000800c57007388 */ /* 0x0005e20000000c00 */
[----:B------:R-:W-:-:S04]  /*6dd0*/  DEPBAR.LE SB5, 0xc ;  /* 0x0000d3000000791a */ /* 0x000fc80000000000 */
[----:B------:R2:W-:Y:S01]  /*6de0*/  STS.128 [R87+0xc0], R16 ;  /* 0x0000c01057007388 */ /* 0x0005e20000000c00 */
[----:B------:R-:W-:Y:S06]  /*6df0*/  BAR.SYNC.DEFER_BLOCKING 0x0 ;  /* 0x0000000000007b1d */ /* 0x000fec0000010000 */
[----:B------:R2:W3:Y:S04]  /*6e00*/  LDS.64 R78, [R84+UR6+0x220] ;  /* 0x00022006544e7984 */ /* 0x0004e80008000a00 */
[----:B------:R2:W2:Y:S04]  /*6e10*/  LDS.64 R76, [R84+UR6+0x320] ;  /* 0x00032006544c7984 */ /* 0x0004a80008000a00 */
[----:B------:R2:W2:Y:S04]  /*6e20*/  LDS.64 R74, [R84+UR6+0x440] ;  /* 0x00044006544a7984 */ /* 0x0004a80008000a00 */
[----:B------:R2:W2:Y:S04]  /*6e30*/  LDS.64 R72, [R84+UR6+0x540] ;  /* 0x0005400654487984 */ /* 0x0004a80008000a00 */
[----:B------:R2:W2:Y:S04]  /*6e40*/  LDS.64 R70, [R84+UR6+0x660] ;  /* 0x0006600654467984 */ /* 0x0004a80008000a00 */
[----:B-1----:R1:W1:Y:S01]  /*6e50*/  LDS.64 R68, [R84+UR6+0x760] ;  /* 0x0007600654447984 */ /* 0x0022620008000a00 */
[----:B------:R-:W-:Y:S05]  /*6e60*/  @P2 BRA `(.L_x_53) ;  /* 0x0000000000282947 */ /* 0x000fea0003800000 */
[----:B--2---:R-:W2:Y:S01]  /*6e70*/  @P0 LDS.64 R4, [R84+UR6] ;  /* 0x0000000654040984 */ /* 0x004ea20008000a00 */
[----:B------:R-:W-:Y:S01]  /*6e80*/  @P0 IMAD.MOV.U32 R8, RZ, RZ, R98 ;  /* 0x000000ffff080224 */ /* 0x000fe200078e0062 */
[----:B------:R-:W-:Y:S01]  /*6e90*/  @P1 MOV R6, R98 ;  /* 0x0000006200061202 */ /* 0x000fe20000000f00 */
[----:B------:R-:W-:Y:S01]  /*6ea0*/  @P0 IMAD.MOV.U32 R9, RZ, RZ, R99 ;  /* 0x000000ffff090224 */ /* 0x000fe200078e0063 */
[----:B------:R-:W4:Y:S01]  /*6eb0*/  LDS.64 R2, [R84+UR6+0x100] ;  /* 0x0001000654027984 */ /* 0x000f220008000a00 */
[----:B------:R-:W-:Y:S01]  /*6ec0*/  @P1 MOV R7, R99 ;  /* 0x0000006300071202 */ /* 0x000fe20000000f00 */
[-C--:B--2---:R-:W-:Y:S02]  /*6ed0*/  @P0 DMUL R4, R4, R88.reuse ;  /* 0x0000005804040228 */ /* 0x084fe40000000000 */
[----:B----4-:R-:W-:-:S05]  /*6ee0*/  @P1 DMUL R2, R2, R88 ;  /* 0x0000005802021228 */ /* 0x010fca0000000000 */
[----:B------:R2:W-:Y:S04]  /*6ef0*/  @P0 ST.E.64 desc[UR24][R8.64], R4 ;  /* 0x0000000408000985 */ /* 0x0005e8000c101b18 */
[----:B------:R2:W-:Y:S02]  /*6f00*/  @P1 ST.E.64 desc[UR24][R6.64+0x100], R2 ;  /* 0x0001000206001985 */ /* 0x0005e4000c101b18 */
.L_x_53:
[----:B------:R-:W-:Y:S05]  /*6f10*/  BSYNC B0 ;  /* 0x0000000000007941 */ /* 0x000fea0003800000 */
.L_x_52:
[----:B--2---:R-:W2:Y:S01]  /*6f20*/  LDC.64 R2, c[0x0][0x288] ;  /* 0x0000a200ff027b82 */ /* 0x004ea20000000a00 */
[----:B------:R-:W-:Y:S01]  /*6f30*/  VIADD R4, R0, 0x1 ;  /* 0x0000000100047836 */ /* 0x000fe20000000000 */
[----:B------:R-:W-:Y:S04]  /*6f40*/  BSSY B0, `(.L_x_54) ;  /* 0x000000b000007945 */ /* 0x000fe80003800000 */
[----:B------:R-:W-:Y:S02]  /*6f50*/  ISETP.GE.AND P2, PT, R4, UR7, PT ;  /* 0x0000000704007c0c */ /* 0x000fe4000bf46270 */
[----:B--2---:R-:W-:-:S05]  /*6f60*/  IADD3 R6, P3, R98, R2, RZ ;  /* 0x0000000262067210 */ /* 0x004fca0007f7e0ff */
[----:B------:R-:W-:-:S06]  /*6f70*/  IMAD.X R7, R99, 0x1, R3, P3 ;  /* 0x0000000163077824 */ /* 0x000fcc00018e0603 */
[----:B------:R-:W-:Y:S05]  /*6f80*/  @P2 BRA `(.L_x_55) ;  /* 0x0000000000182947 */ /* 0x000fea0003800000 */
[-C--:B---3--:R-:W-:Y:S01]  /*6f90*/  @P0 DMUL R78, R78, R88.reuse ;  /* 0x000000584e4e0228 */ /* 0x088fe20000000000 */
[----:B------:R-:W-:Y:S01]  /*6fa0*/  @P1 MOV R4, R6 ;  /* 0x0000000600041202 */ /* 0x000fe20000000f00 */
[----:B------:R-:W-:Y:S01]  /*6fb0*/  @P1 DMUL R76, R76, R88 ;  /* 0x000000584c4c1228 */ /* 0x000fe20000000000 */
[----:B------:R-:W-:-:S04]  /*6fc0*/  @P1 MOV R5, R7 ;  /* 0x0000000700051202 */ /* 0x000fc80000000f00 */
[----:B------:R2:W-:Y:S04]  /*6fd0*/  @P0 ST.E.64 desc[UR24][R6.64], R78 ;  /* 0x0000004e06000985 */ /* 0x0005e8000c101b18 */
[----:B------:R2:W-:Y:S02]  /*6fe0*/  @P1 ST.E.64 desc[UR24][R4.64+0x100], R76 ;  /* 0x0001004c04001985 */ /* 0x0005e4000c101b18 */
.L_x_55:
[----:B------:R-:W-:Y:S05]  /*6ff0*/  BSYNC B0 ;  /* 0x0000000000007941 */ /* 0x000fea0003800000 */
.L_x_54:
[----:B--2---:R-:W-:Y:S01]  /*7000*/  VIADD R4, R0, 0x2 ;  /* 0x0000000200047836 */ /* 0x004fe20000000000 */
[----:B------:R-:W-:Y:S01]  /*7010*/  IADD3 R6, P3, R6, R2, RZ ;  /* 0x0000000206067210 */ /* 0x000fe20007f7e0ff */
[----:B------:R-:W-:Y:S03]  /*7020*/  BSSY B0, `(.L_x_56) ;  /* 0x000000a000007945 */ /* 0x000fe60003800000 */
[----:B------:R-:W-:Y:S01]  /*7030*/  ISETP.GE.AND P2, PT, R4, UR7, PT ;  /* 0x0000000704007c0c */ /* 0x000fe2000bf46270 */
[----:B------:R-:W-:-:S12]  /*7040*/  IMAD.X R7, R7, 0x1, R3, P3 ;  /* 0x0000000107077824 */ /* 0x000fd800018e0603 */
[----:B------:R-:W-:Y:S05]  /*7050*/  @P2 BRA `(.L_x_57) ;  /* 0x0000000000182947 */ /* 0x000fea0003800000 */
[-C--:B------:R-:W-:Y:S01]  /*7060*/  @P0 DMUL R74, R74, R88.reuse ;  /* 0x000000584a4a0228 */ /* 0x080fe20000000000 */
[----:B------:R-:W-:Y:S01]  /*7070*/  @P1 MOV R4, R6 ;  /* 0x0000000600041202 */ /* 0x000fe20000000f00 */
[----:B------:R-:W-:Y:S01]  /*7080*/  @P1 DMUL R72, R72, R88 ;  /* 0x0000005848481228 */ /* 0x000fe20000000000 */
[----:B------:R-:W-:-:S04]  /*7090*/  @P1 MOV R5, R7 ;  /* 0x0000000700051202 */ /* 0x000fc80000000f00 */
[----:B------:R2:W-:Y:S04]  /*70a0*/  @P0 ST.E.64 desc[UR24][R6.64], R74 ;  /* 0x0000004a06000985 */ /* 0x0005e8000c101b18 */
[----:B------:R2:W-:Y:S02]  /*70b0*/  @P1 ST.E.64 desc[UR24][R4.64+0x100], R72 ;  /* 0x0001004804001985 */ /* 0x0005e4000c101b18 */
.L_x_57:
[----:B------:R-:W-:Y:S05]  /*70c0*/  BSYNC B0 ;  /* 0x0000000000007941 */ /* 0x000fea0003800000 */
.L_x_56:
[----:B--2---:R-:W-:Y:S01]  /*70d0*/  VIADD R4, R0, 0x3 ;  /* 0x0000000300047836 */ /* 0x004fe20000000000 */
[----:B------:R-:W-:Y:S01]  /*70e0*/  IADD3 R6, P3, R6, R2, RZ ;  /* 0x0000000206067210 */ /* 0x000fe20007f7e0ff */
[----:B------:R-:W-:Y:S03]  /*70f0*/  BSSY B0, `(.L_x_58) ;  /* 0x0000008000007945 */ /* 0x000fe60003800000 */
[----:B------:R-:W-:Y:S01]  /*7100*/  ISETP.GE.AND P2, PT, R4, UR7, PT ;  /* 0x0000000704007c0c */ /* 0x000fe2000bf46270 */
[----:B------:R-:W-:-:S12]  /*7110*/  IMAD.X R7, R7, 0x1, R3, P3 ;  /* 0x0000000107077824 */ /* 0x000fd800018e0603 */
[----:B------:R-:W-:Y:S05]  /*7120*/  @P2 BRA `(.L_x_59) ;  /* 0x0000000000102947 */ /* 0x000fea0003800000 */
[-C--:B------:R-:W-:Y:S02]  /*7130*/  @P0 DMUL R70, R70, R88.reuse ;  /* 0x0000005846460228 */ /* 0x080fe40000000000 */
[----:B-1----:R-:W-:-:S05]  /*7140*/  @P1 DMUL R68, R68, R88 ;  /* 0x0000005844441228 */ /* 0x002fca0000000000 */
[----:B------:R2:W-:Y:S04]  /*7150*/  @P0 ST.E.64 desc[UR24][R6.64], R70 ;  /* 0x0000004606000985 */ /* 0x0005e8000c101b18 */
[----:B------:R2:W-:Y:S02]  /*7160*/  @P1 ST.E.64 desc[UR24][R6.64+0x100], R68 ;  /* 0x0001004406001985 */ /* 0x0005e4000c101b18 */
.L_x_59:
[----:B------:R-:W-:Y:S05]  /*7170*/  BSYNC B0 ;  /* 0x0000000000007941 */ /* 0x000fea0003800000 */
.L_x_58:
[----:B------:R-:W-:Y:S01]  /*7180*/  BAR.SYNC.DEFER_BLOCKING 0x0 ;  /* 0x0000000000007b1d */ /* 0x000fe20000010000 */
[----:B------:R-:W-:-:S05]  /*7190*/  VIADD R4, R0, 0x8 ;  /* 0x0000000800047836 */ /* 0x000fca0000000000 */
[----:B------:R-:W-:Y:S01]  /*71a0*/  ISETP.GE.AND P2, PT, R4, UR7, PT ;  /* 0x0000000704007c0c */ /* 0x000fe2000bf46270 */
[----:B------:R-:W-:Y:S01]  /*71b0*/  ULDC.64 UR4, c[0x0][0x2a0] ;  /* 0x0000a80000047ab9 */ /* 0x000fe20000000a00 */
[----:B------:R-:W-:Y:S01]  /*71c0*/  BSSY B0, `(.L_x_60) ;  /* 0x0000016000007945 */ /* 0x000fe20003800000 */
[----:B------:R-:W-:-:S04]  /*71d0*/  IADD3 R14, P3, R98, UR4, RZ ;  /* 0x00000004620e7c10 */ /* 0x000fc8000ff7e0ff */
[----:B------:R-:W-:Y:S01]  /*71e0*/  IADD3.X R15, R99, UR5, RZ, P3, !PT ;  /* 0x00000005630f7c10 */ /* 0x000fe20009ffe4ff */
[----:B------:R-:W-:-:S04]  /*71f0*/  DEPBAR.LE SB5, 0x8 ;  /* 0x0000d2000000791a */ /* 0x000fc80000000000 */
[----:B------:R1:W-:Y:S04]  /*7200*/  STS.128 [R87], R32 ;  /* 0x0000002057007388 */ /* 0x0003e80000000c00 */
[----:B------:R1:W-:Y:S04]  /*7210*/  STS.128 [R87+0x40], R28 ;  /* 0x0000401c57007388 */ /* 0x0003e80000000c00 */
[----:B------:R1:W-:Y:S04]  /*7220*/  STS.128 [R87+0x80], R24 ;  /* 0x0000801857007388 */ /* 0x0003e80000000c00 */
[----:B------:R1:W-:Y:S01]  /*7230*/  STS.128 [R87+0xc0], R20 ;  /* 0x0000c01457007388 */ /* 0x0003e20000000c00 */
[----:B------:R-:W-:Y:S06]  /*7240*/  BAR.SYNC.DEFER_BLOCKING 0x0 ;  /* 0x0000000000007b1d */ /* 0x000fec0000010000 */
[----:B------:R1:W1:Y:S04]  /*7250*/  LDS.64 R18, [R84+UR6+0x220] ;  /* 0x0002200654127984 */ /* 0x0002680008000a00 */
[----:B------:R1:W1:Y:S04]  /*7260*/  LDS.64 R16, [R84+UR6+0x320] ;  /* 0x0003200654107984 */ /* 0x0002680008000a00 */
[----:B------:R1:W1:Y:S04]  /*7270*/  LDS.64 R12, [R84+UR6+0x440] ;  /* 0x00044006540c7984 */ /* 0x0002680008000a00 */
[----:B------:R1:W1:Y:S04]  /*7280*/  LDS.64 R10, [R84+UR6+0x540] ;  /* 0x00054006540a7984 */ /* 0x0002680008000a00 */
[----:B------:R1:W1:Y:S04]  /*7290*/  LDS.64 R8, [R84+UR6+0x660] ;  /* 0x0006600654087984 */ /* 0x0002680008000a00 */
[----:B--2---:R2:W1:Y:S01]  /*72a0*/  LDS.64 R6, [R84+UR6+0x760] ;  /* 0x0007600654067984 */ /* 0x0044620008000a00 */
[----:B------:R-:W-:Y:S05]  /*72b0*/  @P2 BRA `(.L_x_61) ;  /* 0x0000000000182947 */ /* 0x000fea0003800000 */
[----:B-1----:R-:W1:Y:S04]  /*72c0*/  @P0 LDS.64 R20, [R84+UR6] ;  /* 0x0000000654140984 */ /* 0x002e680008000a00 */
[----:B------:R-:W4:Y:S01]  /*72d0*/  LDS.64 R4, [R84+UR6+0x100] ;  /* 0x0001000654047984 */ /* 0x000f220008000a00 */
[-C--:B-1----:R-:W-:Y:S02]  /*72e0*/  @P0 DMUL R20, R20, R88.reuse ;  /* 0x0000005814140228 */ /* 0x082fe40000000000 */
[----:B----4-:R-:W-:-:S05]  /*72f0*/  @P1 DMUL R4, R4, R88 ;  /* 0x0000005804041228 */ /* 0x010fca0000000000 */
[----:B------:R1:W-:Y:S04]  /*7300*/  @P0 ST.E.64 desc[UR24][R14.64], R20 ;  /* 0x000000140e000985 */ /* 0x0003e8000c101b18 */
[----:B------:R1:W-:Y:S02]  /*7310*/  @P1 ST.E.64 desc[UR24][R14.64+0x100], R4 ;  /* 0x000100040e001985 */ /* 0x0003e4000c101b18 */
.L_x_61:
[----:B------:R-:W-:Y:S05]  /*7320*/  BSYNC B0 ;  /* 0x0000000000007941 */ /* 0x000fea0003800000 */
.L_x_60:
[----:B-1----:R-:W-:Y:S01]  /*7330*/  VIADD R4, R0, 0x9 ;  /* 0x0000000900047836 */ /* 0x002fe20000000000 */
        /* <DEDUP_REMOVED lines=11> */
.L_x_63:
[----:B------:R-:W-:Y:S05]  /*73f0*/  BSYNC B0 ;  /* 0x0000000000007941 */ /* 0x000fea0003800000 */
.L_x_62:
        /* <DEDUP_REMOVED lines=12> */
.L_x_65:
[----:B------:R-:W-:Y:S05]  /*74c0*/  BSYNC B0 ;  /* 0x0000000000007941 */ /* 0x000fea0003800000 */
.L_x_64:
[----:B-1----:R-:W-:Y:S01]  /*74d0*/  IADD3 R4, R0, 0xb, RZ ;  /* 0x0000000b00047810 */ /* 0x002fe20007ffe0ff */
[----:B------:R-:W-:Y:S03]  /*74e0*/  BSSY B0, `(.L_x_66) ;  /* 0x0000009000007945 */ /* 0x000fe60003800000 */
[----:B------:R-:W-:-:S13]  /*74f0*/  ISETP.GE.AND P2, PT, R4, UR7, PT ;  /* 0x0000000704007c0c */ /* 0x000fda000bf46270 */
[----:B------:R-:W-:Y:S05]  /*7500*/  @P2 BRA `(.L_x_67) ;  /* 0x0000000000182947 */ /* 0x000fea0003800000 */
[----:B------:R-:W-:Y:S01]  /*7510*/  IADD3 R4, P2, R16, R2, RZ ;  /* 0x0000000210047210 */ /* 0x000fe20007f5e0ff */
[-C--:B------:R-:W-:Y:S02]  /*7520*/  @P0 DMUL R8, R8, R88.reuse ;  /* 0x0000005808080228 */ /* 0x080fe40000000000 */
[----:B------:R-:W-:Y:S01]  /*7530*/  @P1 DMUL R6, R6, R88 ;  /* 0x0000005806061228 */ /* 0x000fe20000000000 */
[----:B------:R-:W-:-:S05]  /*7540*/  IADD3.X R5, R17, R3, RZ, P2, !PT ;  /* 0x0000000311057210 */ /* 0x000fca00017fe4ff */
[----:B------:R1:W-:Y:S04]  /*7550*/  @P0 ST.E.64 desc[UR24][R4.64], R8 ;  /* 0x0000000804000985 */ /* 0x0003e8000c101b18 */
[----:B------:R1:W-:Y:S02]  /*7560*/  @P1 ST.E.64 desc[UR24][R4.64+0x100], R6 ;  /* 0x0001000604001985 */ /* 0x0003e4000c101b18 */
.L_x_67:
[----:B------:R-:W-:Y:S05]  /*7570*/  BSYNC B0 ;  /* 0x0000000000007941 */ /* 0x000fea0003800000 */
.L_x_66:
[----:B------:R-:W-:Y:S01]  /*7580*/  BAR.SYNC.DEFER_BLOCKING 0x0 ;  /* 0x0000000000007b1d */ /* 0x000fe20000010000 */
[----:B-1----:R-:W-:Y:S01]  /*7590*/  VIADD R4, R0, 0x10 ;  /* 0x0000001000047836 */ /* 0x002fe20000000000 */
[----:B------:R-:W-:-:S04]  /*75a0*/  IADD3 R14, P3, R14, UR4, RZ ;  /* 0x000000040e0e7c10 */ /* 0x000fc8000ff7e0ff */
[----:B------:R-:W-:Y:S01]  /*75b0*/  ISETP.GE.AND P2, PT, R4, UR7, PT ;  /* 0x0000000704007c0c */ /* 0x000fe2000bf46270 */
[----:B------:R-:W-:Y:S01]  /*75c0*/  BSSY B0, `(.L_x_68) ;  /* 0x0000016000007945 */ /* 0x000fe20003800000 */
[----:B------:R-:W-:Y:S01]  /*75d0*/  IADD3.X R15, R15, UR5, RZ, P3, !PT ;  /* 0x000000050f0f7c10 */ /* 0x000fe20009ffe4ff */
[----:B------:R-:W-:-:S04]  /*75e0*/  DEPBAR.LE SB5, 0x5 ;  /* 0x0000d1400000791a */ /* 0x000fc80000000000 */
[----:B------:R1:W-:Y:S04]  /*75f0*/  STS.128 [R87], R36 ;  /* 0x0000002457007388 */ /* 0x0003e80000000c00 */
[----:B------:R1:W-:Y:S04]  /*7600*/  STS.128 [R87+0x40], R40 ;  /* 0x0000402857007388 */ /* 0x0003e80000000c00 */
[----:B------:R1:W-:Y:S01]  /*7610*/  STS.128 [R87+0x80], R44 ;  /* 0x0000802c57007388 */ /* 0x0003e20000000c00 */
[----:B------:R-:W-:-:S04]  /*7620*/  DEPBAR.LE SB5, 0x4 ;  /* 0x0000d1000000791a */ /* 0x000fc80000000000 */
[----:B------:R1:W-:Y:S01]  /*7630*/  STS.128 [R87+0xc0], R48 ;  /* 0x0000c03057007388 */ /* 0x0003e20000000c00 */
[----:B------:R-:W-:Y:S06]  /*7640*/  BAR.SYNC.DEFER_BLOCKING 0x0 ;  /* 0x0000000000007b1d */ /* 0x000fec0000010000 */
[----:B------:R1:W1:Y:S04]  /*7650*/  LDS.64 R18, [R84+UR6+0x220] ;  /* 0x0002200654127984 */ /* 0x0002680008000a00 */
[----:B------:R1:W1:Y:S04]  /*7660*/  LDS.64 R16, [R84+UR6+0x320] ;  /* 0x0003200654107984 */ /* 0x0002680008000a00 */
[----:B------:R1:W1:Y:S04]  /*7670*/  LDS.64 R12, [R84+UR6+0x440] ;  /* 0x00044006540c7984 */ /* 0x0002680008000a00 */
[----:B------:R1:W1:Y:S04]  /*7680*/  LDS.64 R10, [R84+UR6+0x540] ;  /* 0x00054006540a7984 */ /* 0x0002680008000a00 */
[----:B------:R1:W1:Y:S04]  /*7690*/  LDS.64 R8, [R84+UR6+0x660] ;  /* 0x0006600654087984 */ /* 0x0002680008000a00 */
[----:B------:R1:W1:Y:S01]  /*76a0*/  LDS.64 R6, [R84+UR6+0x760] ;  /* 0x0007600654067984 */ /* 0x0002620008000a00 */
[----:B------:R-:W-:Y:S05]  /*76b0*/  @P2 BRA `(.L_x_69) ;  /* 0x0000000000182947 */ /* 0x000fea0003800000 */
[----:B------:R-:W4:Y:S04]  /*76c0*/  @P0 LDS.64 R20, [R84+UR6] ;  /* 0x0000000654140984 */ /* 0x000f280008000a00 */
[----:B------:R-:W2:Y:S01]  /*76d0*/  LDS.64 R4, [R84+UR6+0x100] ;  /* 0x0001000654047984 */ /* 0x000ea20008000a00 */
[-C--:B----4-:R-:W-:Y:S02]  /*76e0*/  @P0 DMUL R20, R20, R88.reuse ;  /* 0x0000005814140228 */ /* 0x090fe40000000000 */
[----:B--2---:R-:W-:-:S05]  /*76f0*/  @P1 DMUL R4, R4, R88 ;  /* 0x0000005804041228 */ /* 0x004fca0000000000 */
[----:B------:R2:W-:Y:S04]  /*7700*/  @P0 ST.E.64 desc[UR24][R14.64], R20 ;  /* 0x000000140e000985 */ /* 0x0005e8000c101b18 */
[----:B------:R2:W-:Y:S02]  /*7710*/  @P1 ST.E.64 desc[UR24][R14.64+0x100], R4 ;  /* 0x000100040e001985 */ /* 0x0005e4000c101b18 */
.L_x_69:
[----:B------:R-:W-:Y:S05]  /*7720*/  BSYNC B0 ;  /* 0x0000000000007941 */ /* 0x000fea0003800000 */
.L_x_68:
[----:B--2---:R-:W-:Y:S01]  /*7730*/  VIADD R4, R0, 0x11 ;  /* 0x0000001100047836 */ /* 0x004fe20000000000 */
[----:B------:R-:W-:Y:S01]  /*7740*/  IADD3 R20, P3, R14, R2, RZ ;  /* 0x000000020e147210 */ /* 0x000fe20007f7e0ff */
[----:B------:R-:W-:Y:S03]  /*7750*/  BSSY B0, `(.L_x_70) ;  /* 0x000000a000007945 */ /* 0x000fe60003800000 */
[----:B------:R-:W-:Y:S01]  /*7760*/  ISETP.GE.AND P2, PT, R4, UR7, PT ;  /* 0x0000000704007c0c */ /* 0x000fe2000bf46270 */
[----:B------:R-:W-:-:S12]  /*7770*/  IMAD.X R21, R15, 0x1, R3, P3 ;  /* 0x000000010f157824 */ /* 0x000fd800018e0603 */
[----:B------:R-:W-:Y:S05]  /*7780*/  @P2 BRA `(.L_x_71) ;  /* 0x0000000000182947 */ /* 0x000fea0003800000 */
[-C--:B-1----:R-:W-:Y:S01]  /*7790*/  @P0 DMUL R18, R18, R88.reuse ;  /* 0x0000005812120228 */ /* 0x082fe20000000000 */
[----:B------:R-:W-:Y:S01]  /*77a0*/  @P1 MOV R4, R20 ;  /* 0x0000001400041202 */ /* 0x000fe20000000f00 */
[----:B------:R-:W-:Y:S01]  /*77b0*/  @P1 DMUL R16, R16, R88 ;  /* 0x0000005810101228 */ /* 0x000fe20000000000 */
[----:B------:R-:W-:-:S04]  /*77c0*/  @P1 MOV R5, R21 ;  /* 0x0000001500051202 */ /* 0x000fc80000000f00 */
[----:B------:R2:W-:Y:S04]  /*77d0*/  @P0 ST.E.64 desc[UR24][R20.64], R18 ;  /* 0x0000001214000985 */ /* 0x0005e8000c101b18 */
[----:B------:R2:W-:Y:S02]  /*77e0*/  @P1 ST.E.64 desc[UR24][R4.64+0x100], R16 ;  /* 0x0001001004001985 */ /* 0x0005e4000c101b18 */
.L_x_71:
[----:B------:R-:W-:Y:S05]  /*77f0*/  BSYNC B0 ;  /* 0x0000000000007941 */ /* 0x000fea0003800000 */
.L_x_70:
[----:B--2---:R-:W-:Y:S01]  /*7800*/  VIADD R4, R0, 0x12 ;  /* 0x0000001200047836 */ /* 0x004fe20000000000 */
[----:B-1----:R-:W-:Y:S01]  /*7810*/  IADD3 R16, P3, R20, R2, RZ ;  /* 0x0000000214107210 */ /* 0x002fe20007f7e0ff */
[----:B------:R-:W-:Y:S03]  /*7820*/  BSSY B0, `(.L_x_72) ;  /* 0x000000a000007945 */ /* 0x000fe60003800000 */
[----:B------:R-:W-:Y:S01]  /*7830*/  ISETP.GE.AND P2, PT, R4, UR7, PT ;  /* 0x0000000704007c0c */ /* 0x000fe2000bf46270 */
[----:B------:R-:W-:-:S12]  /*7840*/  IMAD.X R17, R21, 0x1, R3, P3 ;  /* 0x0000000115117824 */ /* 0x000fd800018e0603 */
[----:B------:R-:W-:Y:S05]  /*7850*/  @P2 BRA `(.L_x_73) ;  /* 0x0000000000182947 */ /* 0x000fea0003800000 */
[C---:B------:R-:W-:Y:S01]  /*7860*/  @P1 LEA R4, P2, R2.reuse, R14, 0x1 ;  /* 0x0000000e02041211 */ /* 0x040fe200078408ff */
[-C--:B------:R-:W-:Y:S02]  /*7870*/  @P0 DMUL R12, R12, R88.reuse ;  /* 0x000000580c0c0228 */ /* 0x080fe40000000000 */
[----:B------:R-:W-:Y:S01]  /*7880*/  @P1 DMUL R10, R10, R88 ;  /* 0x000000580a0a1228 */ /* 0x000fe20000000000 */
[----:B------:R-:W-:-:S04]  /*7890*/  @P1 LEA.HI.X R5, R2, R15, R3, 0x1, P2 ;  /* 0x0000000f02051211 */ /* 0x000fc800010f0c03 */
[----:B------:R1:W-:Y:S04]  /*78a0*/  @P0 ST.E.64 desc[UR24][R16.64], R12 ;  /* 0x0000000c10000985 */ /* 0x0003e8000c101b18 */
[----:B------:R1:W-:Y:S02]  /*78b0*/  @P1 ST.E.64 desc[UR24][R4.64+0x100], R10 ;  /* 0x0001000a04001985 */ /* 0x0003e4000c101b18 */
.L_x_73:
[----:B------:R-:W-:Y:S05]  /*78c0*/  BSYNC B0 ;  /* 0x0000000000007941 */ /* 0x000fea0003800000 */
.L_x_72:
        /* <DEDUP_REMOVED lines=10> */
.L_x_75:
[----:B------:R-:W-:Y:S05]  /*7970*/  BSYNC B0 ;  /* 0x0000000000007941 */ /* 0x000fea0003800000 */
.L_x_74:
[----:B------:R-:W-:Y:S01]  /*7980*/  BAR.SYNC.DEFER_BLOCKING 0x0 ;  /* 0x0000000000007b1d */ /* 0x000fe20000010000 */
[----:B-1----:R-:W-:Y:S01]  /*7990*/  VIADD R4, R0, 0x18 ;  /* 0x0000001800047836 */ /* 0x002fe20000000000 */
[----:B------:R-:W-:-:S04]  /*79a0*/  IADD3 R14, P3, R14, UR4, RZ ;  /* 0x000000040e0e7c10 */ /* 0x000fc8000ff7e0ff */
[----:B------:R-:W-:Y:S01]  /*79b0*/  ISETP.GE.AND P2, PT, R4, UR7, PT ;  /* 0x0000000704007c0c */ /* 0x000fe2000bf46270 */
[----:B------:R-:W-:Y:S01]  /*79c0*/  BSSY B0, `(.L_x_76) ;  /* 0x0000014000007945 */ /* 0x000fe20003800000 */
[----:B------:R-:W-:Y:S01]  /*79d0*/  IADD3.X R15, R15, UR5, RZ, P3, !PT ;  /* 0x000000050f0f7c10 */ /* 0x000fe20009ffe4ff */
[----:B-----5:R1:W-:Y:S04]  /*79e0*/  STS.128 [R87], R64 ;  /* 0x0000004057007388 */ /* 0x0203e80000000c00 */
[----:B------:R1:W-:Y:S04]  /*79f0*/  STS.128 [R87+0x40], R60 ;  /* 0x0000403c57007388 */ /* 0x0003e80000000c00 */
[----:B------:R1:W-:Y:S04]  /*7a00*/  STS.128 [R87+0x80], R56 ;  /* 0x0000803857007388 */ /* 0x0003e80000000c00 */
[----:B------:R1:W-:Y:S01]  /*7a10*/  STS.128 [R87+0xc0], R52 ;  /* 0x0000c03457007388 */ /* 0x0003e20000000c00 */
[----:B------:R-:W-:Y:S06]  /*7a20*/  BAR.SYNC.DEFER_BLOCKING 0x0 ;  /* 0x0000000000007b1d */ /* 0x000fec0000010000 */
[----:B------:R1:W2:Y:S04]  /*7a30*/  LDS.64 R12, [R84+UR6+0x220] ;  /* 0x00022006540c7984 */ /* 0x0002a80008000a00 */
[----:B------:R1:W1:Y:S04]  /*7a40*/  LDS.64 R10, [R84+UR6+0x320] ;  /* 0x00032006540a7984 */ /* 0x0002680008000a00 */
[----:B------:R1:W1:Y:S04]  /*7a50*/  LDS.64 R8, [R84+UR6+0x440] ;  /* 0x0004400654087984 */ /* 0x0002680008000a00 */
[----:B------:R1:W1:Y:S04]  /*7a60*/  LDS.64 R6, [R84+UR6+0x540] ;  /* 0x0005400654067984 */ /* 0x0002680008000a00 */
[----:B------:R1:W1:Y:S04]  /*7a70*/  LDS.64 R18, [R84+UR6+0x660] ;  /* 0x0006600654127984 */ /* 0x0002680008000a00 */
[----:B------:R1:W1:Y:S01]  /*7a80*/  LDS.64 R16, [R84+UR6+0x760] ;  /* 0x0007600654107984 */ /* 0x0002620008000a00 */
[----:B------:R-:W-:Y:S05]  /*7a90*/  @P2 BRA `(.L_x_77) ;  /* 0x0000000000182947 */ /* 0x000fea0003800000 */
[----:B------:R-:W4:Y:S04]  /*7aa0*/  LDS.64 R4, [R84+UR6] ;  /* 0x0000000654047984 */ /* 0x000f280008000a00 */
[----:B------:R-:W3:Y:S01]  /*7ab0*/  LDS.64 R20, [R84+UR6+0x100] ;  /* 0x0001000654147984 */ /* 0x000ee20008000a00 */
[-C--:B----4-:R-:W-:Y:S02]  /*7ac0*/  DMUL R4, R4, R88.reuse ;  /* 0x0000005804047228 */ /* 0x090fe40000000000 */
[----:B---3--:R-:W-:-:S05]  /*7ad0*/  DMUL R20, R20, R88 ;  /* 0x0000005814147228 */ /* 0x008fca0000000000 */
[----:B------:R3:W-:Y:S04]  /*7ae0*/  @P0 ST.E.64 desc[UR24][R14.64], R4 ;  /* 0x000000040e000985 */ /* 0x0007e8000c101b18 */
[----:B------:R3:W-:Y:S02]  /*7af0*/  @P1 ST.E.64 desc[UR24][R14.64+0x100], R20 ;  /* 0x000100140e001985 */ /* 0x0007e4000c101b18 */
.L_x_77:
[----:B------:R-:W-:Y:S05]  /*7b00*/  BSYNC B0 ;  /* 0x0000000000007941 */ /* 0x000fea0003800000 */
.L_x_76:
[----:B---3--:R-:W-:Y:S01]  /*7b10*/  VIADD R4, R0, 0x19 ;  /* 0x0000001900047836 */ /* 0x008fe20000000000 */
[----:B------:R-:W-:Y:S01]  /*7b20*/  BSSY B0, `(.L_x_78) ;  /* 0x000000d000007945 */ /* 0x000fe20003800000 */
[-C--:B-1----:R-:W-:Y:S02]  /*7b30*/  DMUL R16, R16, R88.reuse ;  /* 0x0000005810107228 */ /* 0x082fe40000000000 */
[-C--:B------:R-:W-:Y:S01]  /*7b40*/  DMUL R18, R18, R88.reuse ;  /* 0x0000005812127228 */ /* 0x080fe20000000000 */
[----:B------:R-:W-:Y:S01]  /*7b50*/  ISETP.GE.AND P2, PT, R4, UR7, PT ;  /* 0x0000000704007c0c */ /* 0x000fe2000bf46270 */
[-C--:B------:R-:W-:Y:S01]  /*7b60*/  DMUL R4, R10, R88.reuse ;  /* 0x000000580a047228 */ /* 0x080fe20000000000 */
[----:B------:R-:W-:Y:S01]  /*7b70*/  IADD3 R10, P3, R14, R2, RZ ;  /* 0x000000020e0a7210 */ /* 0x000fe20007f7e0ff */
[-C--:B------:R-:W-:Y:S02]  /*7b80*/  DMUL R6, R6, R88.reuse ;  /* 0x0000005806067228 */ /* 0x080fe40000000000 */
[----:B------:R-:W-:-:S02]  /*7b90*/  DMUL R8, R8, R88 ;  /* 0x0000005808087228 */ /* 0x000fc40000000000 */
[----:B--2---:R-:W-:Y:S01]  /*7ba0*/  DMUL R12, R12, R88 ;  /* 0x000000580c0c7228 */ /* 0x004fe20000000000 */
[----:B------:R-:W-:-:S05]  /*7bb0*/  IMAD.X R11, R15, 0x1, R3, P3 ;  /* 0x000000010f0b7824 */ /* 0x000fca00018e0603 */
[----:B------:R-:W-:Y:S05]  /*7bc0*/  @P2 BRA `(.L_x_79) ;  /* 0x0000000000082947 */ /* 0x000fea0003800000 */
[----:B------:R1:W-:Y:S04]  /*7bd0*/  @P0 ST.E.64 desc[UR24][R10.64], R12 ;  /* 0x0000000c0a000985 */ /* 0x0003e8000c101b18 */
[----:B------:R1:W-:Y:S02]  /*7be0*/  @P1 ST.E.64 desc[UR24][R10.64+0x100], R4 ;  /* 0x000100040a001985 */ /* 0x0003e4000c101b18 */
.L_x_79:
[----:B------:R-:W-:Y:S05]  /*7bf0*/  BSYNC B0 ;  /* 0x0000000000007941 */ /* 0x000fea0003800000 */
.L_x_78:
[----:B-1----:R-:W-:Y:S01]  /*7c00*/  VIADD R4, R0, 0x1a ;  /* 0x0000001a00047836 */ /* 0x002fe20000000000 */
[----:B------:R-:W-:Y:S01]  /*7c10*/  IADD3 R10, P3, R10, R2, RZ ;  /* 0x000000020a0a7210 */ /* 0x000fe20007f7e0ff */
[----:B------:R-:W-:Y:S03]  /*7c20*/  BSSY B0, `(.L_x_80) ;  /* 0x0000008000007945 */ /* 0x000fe60003800000 */
[----:B------:R-:W-:Y:S01]  /*7c30*/  ISETP.GE.AND P2, PT, R4, UR7, PT ;  /* 0x0000000704007c0c */ /* 0x000fe2000bf46270 */
[----:B------:R-:W-:-:S12]  /*7c40*/  IMAD.X R11, R11, 0x1, R3, P3 ;  /* 0x000000010b0b7824 */ /* 0x000fd800018e0603 */
[----:B------:R-:W-:Y:S05]  /*7c50*/  @P2 BRA `(.L_x_81) ;  /* 0x0000000000102947 */ /* 0x000fea0003800000 */
[----:B------:R-:W-:Y:S01]  /*7c60*/  @P1 MOV R4, R10 ;  /* 0x0000000a00041202 */ /* 0x000fe20000000f00 */
[----:B------:R1:W-:Y:S01]  /*7c70*/  @P0 ST.E.64 desc[UR24][R10.64], R8 ;  /* 0x000000080a000985 */ /* 0x0003e2000c101b18 */
[----:B------:R-:W-:-:S05]  /*7c80*/  @P1 MOV R5, R11 ;  /* 0x0000000b00051202 */ /* 0x000fca0000000f00 */
[----:B------:R1:W-:Y:S02]  /*7c90*/  @P1 ST.E.64 desc[UR24][R4.64+0x100], R6 ;  /* 0x0001000604001985 */ /* 0x0003e4000c101b18 */
.L_x_81:
[----:B------:R-:W-:Y:S05]  /*7ca0*/  BSYNC B0 ;  /* 0x0000000000007941 */ /* 0x000fea0003800000 */
.L_x_80:
[----:B------:R-:W-:Y:S01]  /*7cb0*/  VIADD R0, R0, 0x1b ;  /* 0x0000001b00007836 */ /* 0x000fe20000000000 */
[----:B-1----:R-:W-:-:S04]  /*7cc0*/  IADD3 R4, P3, R10, R2, RZ ;  /* 0x000000020a047210 */ /* 0x002fc80007f7e0ff */
[----:B------:R-:W-:Y:S01]  /*7cd0*/  ISETP.GE.AND P2, PT, R0, UR7, PT ;  /* 0x0000000700007c0c */ /* 0x000fe2000bf46270 */
[----:B------:R-:W-:-:S12]  /*7ce0*/  IMAD.X R5, R11, 0x1, R3, P3 ;  /* 0x000000010b057824 */ /* 0x000fd800018e0603 */
[----:B------:R-:W-:Y:S05]  /*7cf0*/  @P2 BRA `(.L_x_51) ;  /* 0x0000000000142947 */ /* 0x000fea0003800000 */
[----:B------:R-:W-:Y:S01]  /*7d00*/  @P1 IMAD R3, R3, 0x3, RZ ;  /* 0x0000000303031824 */ /* 0x000fe200078e02ff */
[----:B------:R1:W-:Y:S01]  /*7d10*/  @P0 ST.E.64 desc[UR24][R4.64], R18 ;  /* 0x0000001204000985 */ /* 0x0003e2000c101b18 */
[----:B------:R-:W-:-:S05]  /*7d20*/  @P1 IMAD.WIDE.U32 R14, R2, 0x3, R14 ;  /* 0x00000003020e1825 */ /* 0x000fca00078e000e */
[----:B------:R-:W-:-:S05]  /*7d30*/  @P1 IADD3 R15, R15, R3, RZ ;  /* 0x000000030f0f1210 */ /* 0x000fca0007ffe0ff */
[----:B------:R1:W-:Y:S02]  /*7d40*/  @P1 ST.E.64 desc[UR24][R14.64+0x100], R16 ;  /* 0x000100100e001985 */ /* 0x0003e4000c101b18 */
.L_x_51:
[----:B------:R-:W-:Y:S05]  /*7d50*/  BSYNC B1 ;  /* 0x0000000000017941 */ /* 0x000fea0003800000 */
.L_x_19:
[----:B------:R-:W-:Y:S02]  /*7d60*/  ULDC UR4, c[0x0][0x2f0] ;  /* 0x0000bc0000047ab9 */ /* 0x000fe40000000800 */
[----:B------:R-:W-:-:S13]  /*7d70*/  ISETP.NE.AND P0, PT, RZ, UR4, PT ;  /* 0x00000004ff007c0c */ /* 0x000fda000bf05270 */
[----:B------:R-:W-:Y:S05]  /*7d80*/  @P0 EXIT ;  /* 0x000000000000094d */ /* 0x000fea0003800000 */
[----:B------:R-:W4:Y:S02]  /*7d90*/  LDC R2, c[0x0][0x224] ;  /* 0x00008900ff027b82 */ /* 0x000f240000000800 */
[----:B----4-:R-:W-:-:S13]  /*7da0*/  ISETP.GE.AND P0, PT, R2, 0x2, PT ;  /* 0x000000020200780c */ /* 0x010fda0003f06270 */
[----:B------:R-:W-:Y:S05]  /*7db0*/  @!P0 EXIT ;  /* 0x000000000000894d */ /* 0x000fea0003800000 */
[----:B------:R-:W4:Y:S01]  /*7dc0*/  S2R R0, SR_TID.X ;  /* 0x0000000000007919 */ /* 0x000f220000002100 */
[----:B------:R-:W-:-:S06]  /*7dd0*/  UIADD3 UR4, UR17, 0x1, URZ ;  /* 0x0000000111047890 */ /* 0x000fcc000fffe03f */
[----:B------:R-:W-:Y:S01]  /*7de0*/  ISETP.NE.AND P1, PT, R2, UR4, PT ;  /* 0x0000000402007c0c */ /* 0x000fe2000bf25270 */
[----:B------:R-:W-:Y:S01]  /*7df0*/  IMAD.U32 R2, RZ, RZ, UR4 ;  /* 0x00000004ff027e24 */ /* 0x000fe2000f8e00ff */
[----:B------:R-:W-:Y:S05]  /*7e00*/  WARPSYNC.ALL ;  /* 0x0000000000007948 */ /* 0x000fea0003800000 */
[----:B------:R-:W-:Y:S01]  /*7e10*/  BAR.SYNC.DEFER_BLOCKING 0x0 ;  /* 0x0000000000007b1d */ /* 0x000fe20000010000 */
[----:B------:R-:W-:Y:S02]  /*7e20*/  SEL R2, R2, RZ, P1 ;  /* 0x000000ff02027207 */ /* 0x000fe40000800000 */
[----:B----4-:R-:W-:-:S13]  /*7e30*/  ISETP.GT.AND P0, PT, R0, RZ, PT ;  /* 0x000000ff0000720c */ /* 0x010fda0003f04270 */
[----:B------:R-:W-:Y:S05]  /*7e40*/  @P0 EXIT ;  /* 0x000000000000094d */ /* 0x000fea0003800000 */
[----:B------:R-:W4:Y:S01]  /*7e50*/  S2R R3, SR_CTAID.Y ;  /* 0x0000000000037919 */ /* 0x000f220000002600 */
[----:B------:R-:W2:Y:S01]  /*7e60*/  S2UR UR6, SR_CTAID.X ;  /* 0x00000000000679c3 */ /* 0x000ea20000002500 */
[----:B------:R-:W-:Y:S01]  /*7e70*/  ULDC UR5, c[0x0][0x228] ;  /* 0x00008a0000057ab9 */ /* 0x000fe20000000800 */
[----:B------:R-:W-:Y:S02]  /*7e80*/  UMOV UR4, 0xffffffff ;  /* 0xffffffff00047882 */ /* 0x000fe40000000000 */
[----:B------:R-:W-:-:S04]  /*7e90*/  USHF.L.U32 UR4, UR4, UR5, URZ ;  /* 0x0000000504047299 */ /* 0x000fc8000800063f */
[----:B------:R-:W3:Y:S08]  /*7ea0*/  LDC R0, c[0x0][0x21c] ;  /* 0x00008700ff007b82 */ /* 0x000ef00000000800 */
[----:B-1----:R-:W1:Y:S01]  /*7eb0*/  LDC.64 R4, c[0x0][0x330] ;  /* 0x0000cc00ff047b82 */ /* 0x002e620000000a00 */
[----:B--2---:R-:W-:Y:S01]  /*7ec0*/  ULOP3.LUT UR4, UR6, UR4, URZ, 0x30, !UPT ;  /* 0x0000000406047292 */ /* 0x004fe2000f8e303f */
[----:B----4-:R-:W-:Y:S01]  /*7ed0*/  SHF.L.U32 R3, R3, UR5, RZ ;  /* 0x0000000503037c19 */ /* 0x010fe200080006ff */
[----:B------:R-:W-:-:S04]  /*7ee0*/  USHF.R.S32.HI UR5, URZ, UR5, UR6 ;  /* 0x000000053f057299 */ /* 0x000fc80008011406 */
[----:B------:R-:W-:-:S05]  /*7ef0*/  IADD3 R3, R3, UR4, RZ ;  /* 0x0000000403037c10 */ /* 0x000fca000fffe0ff */
[----:B---3--:R-:W-:-:S04]  /*7f00*/  IMAD R3, R3, R0, UR5 ;  /* 0x0000000503037e24 */ /* 0x008fc8000f8e0200 */
[----:B-1----:R-:W-:Y:S01]  /*7f10*/  IMAD.WIDE R4, R3, 0x4, R4 ;  /* 0x0000000403047825 */ /* 0x002fe200078e0204 */
[----:B------:R-:W-:Y:S01]  /*7f20*/  @!PT LDS RZ, [RZ] ;  /* 0x00000000fffff984 */ /* 0x000fe20000000800 */
[----:B------:R-:W-:Y:S01]  /*7f30*/  @!PT LDS RZ, [RZ] ;  /* 0x00000000fffff984 */ /* 0x000fe20000000800 */
[----:B------:R-:W-:Y:S01]  /*7f40*/  @!PT LDS RZ, [RZ] ;  /* 0x00000000fffff984 */ /* 0x000fe20000000800 */
[----:B------:R-:W-:Y:S01]  /*7f50*/  @!PT LDS RZ, [RZ] ;  /* 0x00000000fffff984 */ /* 0x000fe20000000800 */
[----:B------:R-:W-:Y:S06]  /*7f60*/  MEMBAR.ALL.GPU ;  /* 0x0000000000007992 */ /* 0x000fec000000a000 */
[----:B------:R-:W-:-:S00]  /*7f70*/  ERRBAR ;  /* 0x00000000000079ab */ /* 0x000fc00000000000 */
[----:B------:R-:W-:Y:S06]  /*7f80*/  CGAERRBAR ;  /* 0x00000000000075ab */ /* 0x000fec0000000000 */
[----:B------:R-:W-:Y:S01]  /*7f90*/  STG.E.STRONG.GPU desc[UR24][R4.64], R2 ;  /* 0x0000000204007986 */ /* 0x000fe2000c10f918 */
[----:B------:R-:W-:Y:S05]  /*7fa0*/  EXIT ;  /* 0x000000000000794d */ /* 0x000fea0003800000 */
.L_x_82:
[----:B------:R-:W-:-:S00]  /*7fb0*/  BRA `(.L_x_82) ;  /* 0xfffffffc00fc7947 */ /* 0x000fc0000383ffff */
[----:B------:R-:W-:-:S00]  /*7fc0*/  NOP ;  /* 0x0000000000007918 */ /* 0x000fc00000000000 */
        /* <DEDUP_REMOVED lines=11> */
.L_x_83:


//--------------------- .nv.shared._ZN7cutlass6KernelINS_4gemm6kernel13TrmmUniversalINS1_11threadblock13MmaMultistageINS1_9GemmShapeILi64ELi64ELi16EEENS_9transform11threadblock44PredicatedTileAccessIteratorTriangularMatrixINS_11MatrixShapeILi64ELi16EEEdNS_6layout8RowMajorELi1ENS8_29PitchLinearWarpRakedThreadMapINS_16PitchLinearShapeILi16ELi64EEELi128ENSG_ILi16ELi2EEELi1EEELNS_8SideModeE1ELNS_8FillModeE0ELNS_8DiagTypeE3ENS_5ArrayIdLi1ELb1EEEEENS9_25RegularTileAccessIteratorISC_dNSD_40RowMajorTensorOpMultiplicand64bCrosswiseELi1ESJ_Li8EEELNS_4arch14CacheOperation4KindE0ENSA_INSB_ILi16ELi64EEEdSE_Li0ENS8_31PitchLinearWarpStripedThreadMapINSG_ILi64ELi16EEELi128ESI_Li1EEELSK_1ELSL_2ELSM_0ESO_EENSQ_ISW_dNSD_40RowMajorTensorOpMultiplicandCongruous64bELi0ESZ_Li8EEELSV_0EdSE_NS4_9MmaPolicyINS1_4warp11MmaTensorOpINS6_ILi32ELi32ELi16EEEdSR_dS11_dSE_NS14_17MmaTensorOpPolicyINST_3MmaINS6_ILi8ELi8ELi4EEELi32EdSE_dNSD_11ColumnMajorEdSE_NST_13OpMultiplyAddEEENSB_ILi1ELi1EEEEELi1ELb0EbEENSB_ILi0ELi0EEES1G_Li1EEELi3ELNS1_23SharedMemoryClearOptionE1EbEENS_8epilogue11threadblock8EpilogueIS7_S1F_Li1ENS1L_22PredicatedTileIteratorINS1L_26OutputTileOptimalThreadMapINS1L_15OutputTileShapeILi64ELi8ELi2ELi1ELi1EEENS1P_ILi1ELi4ELi1ELi1ELi4EEELi128ELi1ELi64EEEdLb0ENSD_9NoPermuteELb1EEENS1K_4warp24FragmentIteratorTensorOpIS16_S19_dNSN_IdLi2ELb1EEESE_EENS1V_20TileIteratorTensorOpIS16_S19_dSE_EENS1L_18SharedLoadIteratorINS1S_18CompactedThreadMapEdLi8EEENS1K_6thread17LinearCombinationIdLi1EddLNS24_9ScaleType4KindE0ELNS_15FloatRoundStyleE2EdEENSB_ILi0ELi4EEELi1ELi1EEENS4_30GemmIdentityThreadblockSwizzleILi1EEELSK_1ELSL_2ELSM_0EEEEEvNT_6ParamsE --------------------------
	.section	.nv.shared._ZN7cutlass6KernelINS_4gemm6kernel13TrmmUniversalINS1_11threadblock13MmaMultistageINS1_9GemmShapeILi64ELi64ELi16EEENS_9transform11threadblock44PredicatedTileAccessIteratorTriangularMatrixINS_11MatrixShapeILi64ELi16EEEdNS_6layout8RowMajorELi1ENS8_29PitchLinearWarpRakedThreadMapINS_16PitchLinearShapeILi16ELi64EEELi128ENSG_ILi16ELi2EEELi1EEELNS_8SideModeE1ELNS_8FillModeE0ELNS_8DiagTypeE3ENS_5ArrayIdLi1ELb1EEEEENS9_25RegularTileAccessIteratorISC_dNSD_40RowMajorTensorOpMultiplicand64bCrosswiseELi1ESJ_Li8EEELNS_4arch14CacheOperation4KindE0ENSA_INSB_ILi16ELi64EEEdSE_Li0ENS8_31PitchLinearWarpStripedThreadMapINSG_ILi64ELi16EEELi128ESI_Li1EEELSK_1ELSL_2ELSM_0ESO_EENSQ_ISW_dNSD_40RowMajorTensorOpMultiplicandCongruous64bELi0ESZ_Li8EEELSV_0EdSE_NS4_9MmaPolicyINS1_4warp11MmaTensorOpINS6_ILi32ELi32ELi16EEEdSR_dS11_dSE_NS14_17MmaTensorOpPolicyINST_3MmaINS6_ILi8ELi8ELi4EEELi32EdSE_dNSD_11ColumnMajorEdSE_NST_13OpMultiplyAddEEENSB_ILi1ELi1EEEEELi1ELb0EbEENSB_ILi0ELi0EEES1G_Li1EEELi3ELNS1_23SharedMemoryClearOptionE1EbEENS_8epilogue11threadblock8EpilogueIS7_S1F_Li1ENS1L_22PredicatedTileIteratorINS1L_26OutputTileOptimalThreadMapINS1L_15OutputTileShapeILi64ELi8ELi2ELi1ELi1EEENS1P_ILi1ELi4ELi1ELi1ELi4EEELi128ELi1ELi64EEEdLb0ENSD_9NoPermuteELb1EEENS1K_4warp24FragmentIteratorTensorOpIS16_S19_dNSN_IdLi2ELb1EEESE_EENS1V_20TileIteratorTensorOpIS16_S19_dSE_EENS1L_18SharedLoadIteratorINS1S_18CompactedThreadMapEdLi8EEENS1K_6thread17LinearCombinationIdLi1EddLNS24_9ScaleType4KindE0ELNS_15FloatRoundStyleE2EdEENSB_ILi0ELi4EEELi1ELi1EEENS4_30GemmIdentityThreadblockSwizzleILi1EEELSK_1ELSL_2ELSM_0EEEEEvNT_6ParamsE,"aw",@nobits
	.sectionflags	@""
	.align	16
	.zero		1024


//--------------------- .nv.shared.reserved.0     --------------------------
	.section	.nv.shared.reserved.0,"aw",@nobits
	.weak		__nv_reservedSMEM_offset_0_alias
	.size		__nv_reservedSMEM_offset_0_alias, 0, 0
	.other		__nv_reservedSMEM_offset_0_alias,@"STO_CUDA_RESERVED_SHARED STV_DEFAULT"
__nv_reservedSMEM_offset_0_alias:
	.zero		0


//--------------------- .nv.global                --------------------------
	.section	.nv.global,"aw",@nobits
.nv.global:
	.type		_ZN39_INTERNAL_0a032145_4_k_cu_996c314f_31824cute1_E,@object
	.size		_ZN39_INTERNAL_0a032145_4_k_cu_996c314f_31824cute1_E,(_ZN39_INTERNAL_0a032145_4_k_cu_996c314f_31824cuda3std3__45__cpo6cbeginE - _ZN39_INTERNAL_0a032145_4_k_cu_996c314f_31824cute1_E)
_ZN39_INTERNAL_0a032145_4_k_cu_996c314f_31824cute1_E:
	.zero		1
	.type		_ZN39_INTERNAL_0a032145_4_k_cu_996c314f_31824cuda3std3__45__cpo6cbeginE,@object
	.size		_ZN39_INTERNAL_0a032145_4_k_cu_996c314f_31824cuda3std3__45__cpo6cbeginE,(_ZN39_INTERNAL_0a032145_4_k_cu_996c314f_31824cuda3std3__48in_placeE - _ZN39_INTERNAL_0a032145_4_k_cu_996c314f_31824cuda3std3__45__cpo6cbeginE)
_ZN39_INTERNAL_0a032145_4_k_cu_996c314f_31824cuda3std3__45__cpo6cbeginE:
	.zero		1
	.type		_ZN39_INTERNAL_0a032145_4_k_cu_996c314f_31824cuda3std3__48in_placeE,@object
	.size		_ZN39_INTERNAL_0a032145_4_k_cu_996c314f_31824cuda3std3__48in_placeE,(_ZN39_INTERNAL_0a032145_4_k_cu_996c314f_31824cuda3std6ranges3__45__cpo9iter_moveE - _ZN39_INTERNAL_0a032145_4_k_cu_996c314f_31824cuda3std3__48in_placeE)
_ZN39_INTERNAL_0a032145_4_k_cu_996c314f_31824cuda3std3__48in_placeE:
	.zero		1
	.type		_ZN39_INTERNAL_0a032145_4_k_cu_996c314f_31824cuda3std6ranges3__45__cpo9iter_moveE,@object
	.size		_ZN39_INTERNAL_0a032145_4_k_cu_996c314f_31824cuda3std6ranges3__45__cpo9iter_moveE,(_ZN39_INTERNAL_0a032145_4_k_cu_996c314f_31824cuda3std3__45__cpo5beginE - _ZN39_INTERNAL_0a032145_4_k_cu_996c314f_31824cuda3std6ranges3__45__cpo9iter_moveE)
_ZN39_INTERNAL_0a032145_4_k_cu_996c314f_31824cuda3std6ranges3__45__cpo9iter_moveE:
	.zero		1
	.type		_ZN39_INTERNAL_0a032145_4_k_cu_996c314f_31824cuda3std3__45__cpo5beginE,@object
	.size		_ZN39_INTERNAL_0a032145_4_k_cu_996c314f_31824cuda3std3__45__cpo5beginE,(_ZN39_INTERNAL_0a032145_4_k_cu_996c314f_31824cuda3std3__441_GLOBAL__N__0a032145_4_k_cu_996c314f_31826ignoreE - _ZN39_INTERNAL_0a032145_4_k_cu_996c314f_31824cuda3std3__45__cpo5beginE)
_ZN39_INTERNAL_0a032145_4_k_cu_996c314f_31824cuda3std3__45__cpo5beginE:
	.zero		1
	.type		_ZN39_INTERNAL_0a032145_4_k_cu_996c314f_31824cuda3std3__441_GLOBAL__N__0a032145_4_k_cu_996c314f_31826ignoreE,@object
	.size		_ZN39_INTERNAL_0a032145_4_k_cu_996c314f_31824cuda3std3__441_GLOBAL__N__0a032145_4_k_cu_996c314f_31826ignoreE,(_ZN39_INTERNAL_0a032145_4_k_cu_996c314f_31824cute7productE - _ZN39_INTERNAL_0a032145_4_k_cu_996c314f_31824cuda3std3__441_GLOBAL__N__0a032145_4_k_cu_996c314f_31826ignoreE)
_ZN39_INTERNAL_0a032145_4_k_cu_996c314f_31824cuda3std3__441_GLOBAL__N__0a032145_4_k_cu_996c314f_31826ignoreE:
	.zero		1
	.type		_ZN39_INTERNAL_0a032145_4_k_cu_996c314f_31824cute7productE,@object
	.size		_ZN39_INTERNAL_0a032145_4_k_cu_996c314f_31824cute7productE,(_ZN39_INTERNAL_0a032145_4_k_cu_996c314f_31824cuda3std3__45__cpo3endE - _ZN39_INTERNAL_0a032145_4_k_cu_996c314f_31824cute7productE)
_ZN39_INTERNAL_0a032145_4_k_cu_996c314f_31824cute7productE:
	.zero		1
	.type		_ZN39_INTERNAL_0a032145_4_k_cu_996c314f_31824cuda3std3__45__cpo3endE,@object
	.size		_ZN39_INTERNAL_0a032145_4_k_cu_996c314f_31824cuda3std3__45__cpo3endE,(_ZN39_INTERNAL_0a032145_4_k_cu_996c314f_31824cuda3std3__419piecewise_constructE - _ZN39_INTERNAL_0a032145_4_k_cu_996c314f_31824cuda3std3__45__cpo3endE)
_ZN39_INTERNAL_0a032145_4_k_cu_996c314f_31824cuda3std3__45__cpo3endE:
	.zero		1
	.type		_ZN39_INTERNAL_0a032145_4_k_cu_996c314f_31824cuda3std3__419piecewise_constructE,@object
	.size		_ZN39_INTERNAL_0a032145_4_k_cu_996c314f_31824cuda3std3__419piecewise_constructE,(_ZN39_INTERNAL_0a032145_4_k_cu_996c314f_31824cuda3std3__45__cpo4cendE - _ZN39_INTERNAL_0a032145_4_k_cu_996c314f_31824cuda3std3__419piecewise_constructE)
_ZN39_INTERNAL_0a032145_4_k_cu_996c314f_31824cuda3std3__419piecewise_constructE:
	.zero		1
	.type		_ZN39_INTERNAL_0a032145_4_k_cu_996c314f_31824cuda3std3__45__cpo4cendE,@object
	.size		_ZN39_INTERNAL_0a032145_4_k_cu_996c314f_31824cuda3std3__45__cpo4cendE,(_ZN39_INTERNAL_0a032145_4_k_cu_996c314f_31824cuda3std6ranges3__45__cpo4swapE - _ZN39_INTERNAL_0a032145_4_k_cu_996c314f_31824cuda3std3__45__cpo4cendE)
_ZN39_INTERNAL_0a032145_4_k_cu_996c314f_31824cuda3std3__45__cpo4cendE:
	.zero		1
	.type		_ZN39_INTERNAL_0a032145_4_k_cu_996c314f_31824cuda3std6ranges3__45__cpo4swapE,@object
	.size		_ZN39_INTERNAL_0a032145_4_k_cu_996c314f_31824cuda3std6ranges3__45__cpo4swapE,(.L_7 - _ZN39_INTERNAL_0a032145_4_k_cu_996c314f_31824cuda3std6ranges3__45__cpo4swapE)
_ZN39_INTERNAL_0a032145_4_k_cu_996c314f_31824cuda3std6ranges3__45__cpo4swapE:
	.zero		1
.L_7:


//--------------------- .nv.constant0._ZN7cutlass6KernelINS_4gemm6kernel13TrmmUniversalINS1_11threadblock13MmaMultistageINS1_9GemmShapeILi64ELi64ELi16EEENS_9transform11threadblock44PredicatedTileAccessIteratorTriangularMatrixINS_11MatrixShapeILi64ELi16EEEdNS_6layout8RowMajorELi1ENS8_29PitchLinearWarpRakedThreadMapINS_16PitchLinearShapeILi16ELi64EEELi128ENSG_ILi16ELi2EEELi1EEELNS_8SideModeE1ELNS_8FillModeE0ELNS_8DiagTypeE3ENS_5ArrayIdLi1ELb1EEEEENS9_25RegularTileAccessIteratorISC_dNSD_40RowMajorTensorOpMultiplicand64bCrosswiseELi1ESJ_Li8EEELNS_4arch14CacheOperation4KindE0ENSA_INSB_ILi16ELi64EEEdSE_Li0ENS8_31PitchLinearWarpStripedThreadMapINSG_ILi64ELi16EEELi128ESI_Li1EEELSK_1ELSL_2ELSM_0ESO_EENSQ_ISW_dNSD_40RowMajorTensorOpMultiplicandCongruous64bELi0ESZ_Li8EEELSV_0EdSE_NS4_9MmaPolicyINS1_4warp11MmaTensorOpINS6_ILi32ELi32ELi16EEEdSR_dS11_dSE_NS14_17MmaTensorOpPolicyINST_3MmaINS6_ILi8ELi8ELi4EEELi32EdSE_dNSD_11ColumnMajorEdSE_NST_13OpMultiplyAddEEENSB_ILi1ELi1EEEEELi1ELb0EbEENSB_ILi0ELi0EEES1G_Li1EEELi3ELNS1_23SharedMemoryClearOptionE1EbEENS_8epilogue11threadblock8EpilogueIS7_S1F_Li1ENS1L_22PredicatedTileIteratorINS1L_26OutputTileOptimalThreadMapINS1L_15OutputTileShapeILi64ELi8ELi2ELi1ELi1EEENS1P_ILi1ELi4ELi1ELi1ELi4EEELi128ELi1ELi64EEEdLb0ENSD_9NoPermuteELb1EEENS1K_4warp24FragmentIteratorTensorOpIS16_S19_dNSN_IdLi2ELb1EEESE_EENS1V_20TileIteratorTensorOpIS16_S19_dSE_EENS1L_18SharedLoadIteratorINS1S_18CompactedThreadMapEdLi8EEENS1K_6thread17LinearCombinationIdLi1EddLNS24_9ScaleType4KindE0ELNS_15FloatRoundStyleE2EdEENSB_ILi0ELi4EEELi1ELi1EEENS4_30GemmIdentityThreadblockSwizzleILi1EEELSK_1ELSL_2ELSM_0EEEEEvNT_6ParamsE --------------------------
	.section	.nv.constant0._ZN7cutlass6KernelINS_4gemm6kernel13TrmmUniversalINS1_11threadblock13MmaMultistageINS1_9GemmShapeILi64ELi64ELi16EEENS_9transform11threadblock44PredicatedTileAccessIteratorTriangularMatrixINS_11MatrixShapeILi64ELi16EEEdNS_6layout8RowMajorELi1ENS8_29PitchLinearWarpRakedThreadMapINS_16PitchLinearShapeILi16ELi64EEELi128ENSG_ILi16ELi2EEELi1EEELNS_8SideModeE1ELNS_8FillModeE0ELNS_8DiagTypeE3ENS_5ArrayIdLi1ELb1EEEEENS9_25RegularTileAccessIteratorISC_dNSD_40RowMajorTensorOpMultiplicand64bCrosswiseELi1ESJ_Li8EEELNS_4arch14CacheOperation4KindE0ENSA_INSB_ILi16ELi64EEEdSE_Li0ENS8_31PitchLinearWarpStripedThreadMapINSG_ILi64ELi16EEELi128ESI_Li1EEELSK_1ELSL_2ELSM_0ESO_EENSQ_ISW_dNSD_40RowMajorTensorOpMultiplicandCongruous64bELi0ESZ_Li8EEELSV_0EdSE_NS4_9MmaPolicyINS1_4warp11MmaTensorOpINS6_ILi32ELi32ELi16EEEdSR_dS11_dSE_NS14_17MmaTensorOpPolicyINST_3MmaINS6_ILi8ELi8ELi4EEELi32EdSE_dNSD_11ColumnMajorEdSE_NST_13OpMultiplyAddEEENSB_ILi1ELi1EEEEELi1ELb0EbEENSB_ILi0ELi0EEES1G_Li1EEELi3ELNS1_23SharedMemoryClearOptionE1EbEENS_8epilogue11threadblock8EpilogueIS7_S1F_Li1ENS1L_22PredicatedTileIteratorINS1L_26OutputTileOptimalThreadMapINS1L_15OutputTileShapeILi64ELi8ELi2ELi1ELi1EEENS1P_ILi1ELi4ELi1ELi1ELi4EEELi128ELi1ELi64EEEdLb0ENSD_9NoPermuteELb1EEENS1K_4warp24FragmentIteratorTensorOpIS16_S19_dNSN_IdLi2ELb1EEESE_EENS1V_20TileIteratorTensorOpIS16_S19_dSE_EENS1L_18SharedLoadIteratorINS1S_18CompactedThreadMapEdLi8EEENS1K_6thread17LinearCombinationIdLi1EddLNS24_9ScaleType4KindE0ELNS_15FloatRoundStyleE2EdEENSB_ILi0ELi4EEELi1ELi1EEENS4_30GemmIdentityThreadblockSwizzleILi1EEELSK_1ELSL_2ELSM_0EEEEEvNT_6ParamsE,"a",@progbits
	.sectionflags	@""
	.align	4
.nv.constant0._ZN7cutlass6KernelINS_4gemm6kernel13TrmmUniversalINS1_11threadblock13MmaMultistageINS1_9GemmShapeILi64ELi64ELi16EEENS_9transform11threadblock44PredicatedTileAccessIteratorTriangularMatrixINS_11MatrixShapeILi64ELi16EEEdNS_6layout8RowMajorELi1ENS8_29PitchLinearWarpRakedThreadMapINS_16PitchLinearShapeILi16ELi64EEELi128ENSG_ILi16ELi2EEELi1EEELNS_8SideModeE1ELNS_8FillModeE0ELNS_8DiagTypeE3ENS_5ArrayIdLi1ELb1EEEEENS9_25RegularTileAccessIteratorISC_dNSD_40RowMajorTensorOpMultiplicand64bCrosswiseELi1ESJ_Li8EEELNS_4arch14CacheOperation4KindE0ENSA_INSB_ILi16ELi64EEEdSE_Li0ENS8_31PitchLinearWarpStripedThreadMapINSG_ILi64ELi16EEELi128ESI_Li1EEELSK_1ELSL_2ELSM_0ESO_EENSQ_ISW_dNSD_40RowMajorTensorOpMultiplicandCongruous64bELi0ESZ_Li8EEELSV_0EdSE_NS4_9MmaPolicyINS1_4warp11MmaTensorOpINS6_ILi32ELi32ELi16EEEdSR_dS11_dSE_NS14_17MmaTensorOpPolicyINST_3MmaINS6_ILi8ELi8ELi4EEELi32EdSE_dNSD_11ColumnMajorEdSE_NST_13OpMultiplyAddEEENSB_ILi1ELi1EEEEELi1ELb0EbEENSB_ILi0ELi0EEES1G_Li1EEELi3ELNS1_23SharedMemoryClearOptionE1EbEENS_8epilogue11threadblock8EpilogueIS7_S1F_Li1ENS1L_22PredicatedTileIteratorINS1L_26OutputTileOptimalThreadMapINS1L_15OutputTileShapeILi64ELi8ELi2ELi1ELi1EEENS1P_ILi1ELi4ELi1ELi1ELi4EEELi128ELi1ELi64EEEdLb0ENSD_9NoPermuteELb1EEENS1K_4warp24FragmentIteratorTensorOpIS16_S19_dNSN_IdLi2ELb1EEESE_EENS1V_20TileIteratorTensorOpIS16_S19_dSE_EENS1L_18SharedLoadIteratorINS1S_18CompactedThreadMapEdLi8EEENS1K_6thread17LinearCombinationIdLi1EddLNS24_9ScaleType4KindE0ELNS_15FloatRoundStyleE2EdEENSB_ILi0ELi4EEELi1ELi1EEENS4_30GemmIdentityThreadblockSwizzleILi1EEELSK_1ELSL_2ELSM_0EEEEEvNT_6ParamsE:
	.zero		824


//--------------------- SYMBOLS --------------------------

	.type		.nv.reservedSmem.offset0,@object
	.size		.nv.reservedSmem.offset0,0x4
